//
// Generated by NVIDIA NVVM Compiler
//
// Compiler Build ID: CL-36424714
// Cuda compilation tools, release 13.0, V13.0.88
// Based on NVVM 20.0.0
//

.version 9.0
.target sm_100
.address_size 64

	// .globl	_ZN3cub18CUB_300001_SM_10006detail11EmptyKernelIvEEvv
.global .align 1 .b8 _ZN33_INTERNAL_c9578943_4_k_cu__Z1gRKf4cuda3std3__45__cpo5beginE[1];
.global .align 1 .b8 _ZN33_INTERNAL_c9578943_4_k_cu__Z1gRKf4cuda3std3__45__cpo3endE[1];
.global .align 1 .b8 _ZN33_INTERNAL_c9578943_4_k_cu__Z1gRKf4cuda3std3__45__cpo6cbeginE[1];
.global .align 1 .b8 _ZN33_INTERNAL_c9578943_4_k_cu__Z1gRKf4cuda3std3__45__cpo4cendE[1];
.global .align 1 .b8 _ZN33_INTERNAL_c9578943_4_k_cu__Z1gRKf4cuda3std3__45__cpo6rbeginE[1];
.global .align 1 .b8 _ZN33_INTERNAL_c9578943_4_k_cu__Z1gRKf4cuda3std3__45__cpo4rendE[1];
.global .align 1 .b8 _ZN33_INTERNAL_c9578943_4_k_cu__Z1gRKf4cuda3std3__45__cpo7crbeginE[1];
.global .align 1 .b8 _ZN33_INTERNAL_c9578943_4_k_cu__Z1gRKf4cuda3std3__45__cpo5crendE[1];
.global .align 1 .b8 _ZN33_INTERNAL_c9578943_4_k_cu__Z1gRKf4cuda3std3__435_GLOBAL__N__c9578943_4_k_cu__Z1gRKf6ignoreE[1];
.global .align 1 .b8 _ZN33_INTERNAL_c9578943_4_k_cu__Z1gRKf4cuda3std3__419piecewise_constructE[1];
.global .align 1 .b8 _ZN33_INTERNAL_c9578943_4_k_cu__Z1gRKf4cuda3std3__48in_placeE[1];
.global .align 1 .b8 _ZN33_INTERNAL_c9578943_4_k_cu__Z1gRKf4cuda3std3__420unreachable_sentinelE[1];
.global .align 1 .b8 _ZN33_INTERNAL_c9578943_4_k_cu__Z1gRKf4cuda3std3__47nulloptE[1];
.global .align 1 .b8 _ZN33_INTERNAL_c9578943_4_k_cu__Z1gRKf4cuda3std3__48unexpectE[1];
.global .align 1 .b8 _ZN33_INTERNAL_c9578943_4_k_cu__Z1gRKf4cuda3std6ranges3__45__cpo4swapE[1];
.global .align 1 .b8 _ZN33_INTERNAL_c9578943_4_k_cu__Z1gRKf4cuda3std6ranges3__45__cpo9iter_moveE[1];
.global .align 1 .b8 _ZN33_INTERNAL_c9578943_4_k_cu__Z1gRKf4cuda3std6ranges3__45__cpo5beginE[1];
.global .align 1 .b8 _ZN33_INTERNAL_c9578943_4_k_cu__Z1gRKf4cuda3std6ranges3__45__cpo3endE[1];
.global .align 1 .b8 _ZN33_INTERNAL_c9578943_4_k_cu__Z1gRKf4cuda3std6ranges3__45__cpo6cbeginE[1];
.global .align 1 .b8 _ZN33_INTERNAL_c9578943_4_k_cu__Z1gRKf4cuda3std6ranges3__45__cpo4cendE[1];
.global .align 1 .b8 _ZN33_INTERNAL_c9578943_4_k_cu__Z1gRKf4cuda3std6ranges3__45__cpo7advanceE[1];
.global .align 1 .b8 _ZN33_INTERNAL_c9578943_4_k_cu__Z1gRKf4cuda3std6ranges3__45__cpo9iter_swapE[1];
.global .align 1 .b8 _ZN33_INTERNAL_c9578943_4_k_cu__Z1gRKf4cuda3std6ranges3__45__cpo4nextE[1];
.global .align 1 .b8 _ZN33_INTERNAL_c9578943_4_k_cu__Z1gRKf4cuda3std6ranges3__45__cpo4prevE[1];
.global .align 1 .b8 _ZN33_INTERNAL_c9578943_4_k_cu__Z1gRKf4cuda3std6ranges3__45__cpo4dataE[1];
.global .align 1 .b8 _ZN33_INTERNAL_c9578943_4_k_cu__Z1gRKf4cuda3std6ranges3__45__cpo5cdataE[1];
.global .align 1 .b8 _ZN33_INTERNAL_c9578943_4_k_cu__Z1gRKf4cuda3std6ranges3__45__cpo4sizeE[1];
.global .align 1 .b8 _ZN33_INTERNAL_c9578943_4_k_cu__Z1gRKf4cuda3std6ranges3__45__cpo5ssizeE[1];
.global .align 1 .b8 _ZN33_INTERNAL_c9578943_4_k_cu__Z1gRKf4cuda3std6ranges3__45__cpo8distanceE[1];
.global .align 1 .b8 _ZN33_INTERNAL_c9578943_4_k_cu__Z1gRKf6thrust24THRUST_300001_SM_1000_NS8cuda_cub3parE[1];
.global .align 1 .b8 _ZN33_INTERNAL_c9578943_4_k_cu__Z1gRKf6thrust24THRUST_300001_SM_1000_NS8cuda_cub10par_nosyncE[1];
.global .align 1 .b8 _ZN33_INTERNAL_c9578943_4_k_cu__Z1gRKf6thrust24THRUST_300001_SM_1000_NS6system6detail10sequential3seqE[1];
.global .align 1 .b8 _ZN33_INTERNAL_c9578943_4_k_cu__Z1gRKf6thrust24THRUST_300001_SM_1000_NS12placeholders2_1E[1];
.global .align 1 .b8 _ZN33_INTERNAL_c9578943_4_k_cu__Z1gRKf6thrust24THRUST_300001_SM_1000_NS12placeholders2_2E[1];
.global .align 1 .b8 _ZN33_INTERNAL_c9578943_4_k_cu__Z1gRKf6thrust24THRUST_300001_SM_1000_NS12placeholders2_3E[1];
.global .align 1 .b8 _ZN33_INTERNAL_c9578943_4_k_cu__Z1gRKf6thrust24THRUST_300001_SM_1000_NS12placeholders2_4E[1];
.global .align 1 .b8 _ZN33_INTERNAL_c9578943_4_k_cu__Z1gRKf6thrust24THRUST_300001_SM_1000_NS12placeholders2_5E[1];
.global .align 1 .b8 _ZN33_INTERNAL_c9578943_4_k_cu__Z1gRKf6thrust24THRUST_300001_SM_1000_NS12placeholders2_6E[1];
.global .align 1 .b8 _ZN33_INTERNAL_c9578943_4_k_cu__Z1gRKf6thrust24THRUST_300001_SM_1000_NS12placeholders2_7E[1];
.global .align 1 .b8 _ZN33_INTERNAL_c9578943_4_k_cu__Z1gRKf6thrust24THRUST_300001_SM_1000_NS12placeholders2_8E[1];
.global .align 1 .b8 _ZN33_INTERNAL_c9578943_4_k_cu__Z1gRKf6thrust24THRUST_300001_SM_1000_NS12placeholders2_9E[1];
.global .align 1 .b8 _ZN33_INTERNAL_c9578943_4_k_cu__Z1gRKf6thrust24THRUST_300001_SM_1000_NS12placeholders3_10E[1];
.global .align 1 .b8 _ZN33_INTERNAL_c9578943_4_k_cu__Z1gRKf6thrust24THRUST_300001_SM_1000_NS3seqE[1];

.visible .entry _ZN3cub18CUB_300001_SM_10006detail11EmptyKernelIvEEvv()
{


	ret;

}
	// .globl	_ZN3cub18CUB_300001_SM_10006detail8for_each13static_kernelINS2_12policy_hub_t12policy_500_tEmN6thrust24THRUST_300001_SM_1000_NS8cuda_cub20__uninitialized_fill7functorINS7_10device_ptrIfEEfEEEEvT0_T1_
.visible .entry _ZN3cub18CUB_300001_SM_10006detail8for_each13static_kernelINS2_12policy_hub_t12policy_500_tEmN6thrust24THRUST_300001_SM_1000_NS8cuda_cub20__uninitialized_fill7functorINS7_10device_ptrIfEEfEEEEvT0_T1_(
	.param .u64 _ZN3cub18CUB_300001_SM_10006detail8for_each13static_kernelINS2_12policy_hub_t12policy_500_tEmN6thrust24THRUST_300001_SM_1000_NS8cuda_cub20__uninitialized_fill7functorINS7_10device_ptrIfEEfEEEEvT0_T1__param_0,
	.param .align 8 .b8 _ZN3cub18CUB_300001_SM_10006detail8for_each13static_kernelINS2_12policy_hub_t12policy_500_tEmN6thrust24THRUST_300001_SM_1000_NS8cuda_cub20__uninitialized_fill7functorINS7_10device_ptrIfEEfEEEEvT0_T1__param_1[16]
)
.maxntid 256
{
	.reg .pred 	%p<4>;
	.reg .b16 	%rs<5>;
	.reg .b32 	%r<10>;
	.reg .b32 	%f<3>;
	.reg .b64 	%rd<16>;

	ld.param.f32 	%f2, [_ZN3cub18CUB_300001_SM_10006detail8for_each13static_kernelINS2_12policy_hub_t12policy_500_tEmN6thrust24THRUST_300001_SM_1000_NS8cuda_cub20__uninitialized_fill7functorINS7_10device_ptrIfEEfEEEEvT0_T1__param_1+8];
	ld.param.u64 	%rd4, [_ZN3cub18CUB_300001_SM_10006detail8for_each13static_kernelINS2_12policy_hub_t12policy_500_tEmN6thrust24THRUST_300001_SM_1000_NS8cuda_cub20__uninitialized_fill7functorINS7_10device_ptrIfEEfEEEEvT0_T1__param_1];
	ld.param.u64 	%rd5, [_ZN3cub18CUB_300001_SM_10006detail8for_each13static_kernelINS2_12policy_hub_t12policy_500_tEmN6thrust24THRUST_300001_SM_1000_NS8cuda_cub20__uninitialized_fill7functorINS7_10device_ptrIfEEfEEEEvT0_T1__param_0];
	mov.u32 	%r7, %ctaid.x;
	mul.wide.u32 	%rd1, %r7, 512;
	sub.s64 	%rd2, %rd5, %rd1;
	setp.lt.u64 	%p1, %rd2, 512;
	@%p1 bra 	$L__BB1_2;
	mov.u32 	%r9, %tid.x;
	cvta.to.global.u64 	%rd11, %rd4;
	cvt.u64.u32 	%rd12, %r9;
	add.s64 	%rd13, %rd1, %rd12;
	shl.b64 	%rd14, %rd13, 2;
	add.s64 	%rd15, %rd11, %rd14;
	st.global.f32 	[%rd15], %f2;
	st.global.f32 	[%rd15+1024], %f2;
	bra.uni 	$L__BB1_6;
$L__BB1_2:
	cvta.to.global.u64 	%rd6, %rd4;
	mov.u32 	%r1, %tid.x;
	cvt.u64.u32 	%rd7, %r1;
	setp.le.u64 	%p2, %rd2, %rd7;
	add.s64 	%rd8, %rd1, %rd7;
	shl.b64 	%rd9, %rd8, 2;
	add.s64 	%rd3, %rd6, %rd9;
	@%p2 bra 	$L__BB1_4;
	st.global.f32 	[%rd3], %f2;
$L__BB1_4:
	add.s32 	%r8, %r1, 256;
	cvt.u64.u32 	%rd10, %r8;
	setp.le.u64 	%p3, %rd2, %rd10;
	@%p3 bra 	$L__BB1_6;
	st.global.f32 	[%rd3+1024], %f2;
$L__BB1_6:
	ret;

}
	// .globl	_ZN3cub18CUB_300001_SM_10006detail8for_each13static_kernelINS2_12policy_hub_t12policy_500_tEmN6thrust24THRUST_300001_SM_1000_NS8cuda_cub20__uninitialized_copy7functorINS7_6detail15normal_iteratorINS7_10device_ptrIfEEEENS7_7pointerIfNS8_3tagENS7_11use_defaultESI_EEEEEEvT0_T1_
.visible .entry _ZN3cub18CUB_300001_SM_10006detail8for_each13static_kernelINS2_12policy_hub_t12policy_500_tEmN6thrust24THRUST_300001_SM_1000_NS8cuda_cub20__uninitialized_copy7functorINS7_6detail15normal_iteratorINS7_10device_ptrIfEEEENS7_7pointerIfNS8_3tagENS7_11use_defaultESI_EEEEEEvT0_T1_(
	.param .u64 _ZN3cub18CUB_300001_SM_10006detail8for_each13static_kernelINS2_12policy_hub_t12policy_500_tEmN6thrust24THRUST_300001_SM_1000_NS8cuda_cub20__uninitialized_copy7functorINS7_6detail15normal_iteratorINS7_10device_ptrIfEEEENS7_7pointerIfNS8_3tagENS7_11use_defaultESI_EEEEEEvT0_T1__param_0,
	.param .align 8 .b8 _ZN3cub18CUB_300001_SM_10006detail8for_each13static_kernelINS2_12policy_hub_t12policy_500_tEmN6thrust24THRUST_300001_SM_1000_NS8cuda_cub20__uninitialized_copy7functorINS7_6detail15normal_iteratorINS7_10device_ptrIfEEEENS7_7pointerIfNS8_3tagENS7_11use_defaultESI_EEEEEEvT0_T1__param_1[16]
)
.maxntid 256
{
	.reg .pred 	%p<4>;
	.reg .b32 	%r<6>;
	.reg .b32 	%f<5>;
	.reg .b64 	%rd<25>;

	ld.param.u64 	%rd7, [_ZN3cub18CUB_300001_SM_10006detail8for_each13static_kernelINS2_12policy_hub_t12policy_500_tEmN6thrust24THRUST_300001_SM_1000_NS8cuda_cub20__uninitialized_copy7functorINS7_6detail15normal_iteratorINS7_10device_ptrIfEEEENS7_7pointerIfNS8_3tagENS7_11use_defaultESI_EEEEEEvT0_T1__param_1+8];
	ld.param.u64 	%rd6, [_ZN3cub18CUB_300001_SM_10006detail8for_each13static_kernelINS2_12policy_hub_t12policy_500_tEmN6thrust24THRUST_300001_SM_1000_NS8cuda_cub20__uninitialized_copy7functorINS7_6detail15normal_iteratorINS7_10device_ptrIfEEEENS7_7pointerIfNS8_3tagENS7_11use_defaultESI_EEEEEEvT0_T1__param_1];
	ld.param.u64 	%rd8, [_ZN3cub18CUB_300001_SM_10006detail8for_each13static_kernelINS2_12policy_hub_t12policy_500_tEmN6thrust24THRUST_300001_SM_1000_NS8cuda_cub20__uninitialized_copy7functorINS7_6detail15normal_iteratorINS7_10device_ptrIfEEEENS7_7pointerIfNS8_3tagENS7_11use_defaultESI_EEEEEEvT0_T1__param_0];
	mov.u32 	%r1, %ctaid.x;
	mul.wide.u32 	%rd1, %r1, 512;
	sub.s64 	%rd2, %rd8, %rd1;
	setp.lt.u64 	%p1, %rd2, 512;
	@%p1 bra 	$L__BB2_2;
	mov.u32 	%r5, %tid.x;
	cvta.to.global.u64 	%rd18, %rd7;
	cvta.to.global.u64 	%rd19, %rd6;
	cvt.u64.u32 	%rd20, %r5;
	add.s64 	%rd21, %rd1, %rd20;
	shl.b64 	%rd22, %rd21, 2;
	add.s64 	%rd23, %rd19, %rd22;
	add.s64 	%rd24, %rd18, %rd22;
	ld.global.f32 	%f3, [%rd23];
	st.global.f32 	[%rd24], %f3;
	ld.global.f32 	%f4, [%rd23+1024];
	st.global.f32 	[%rd24+1024], %f4;
	bra.uni 	$L__BB2_6;
$L__BB2_2:
	cvta.to.global.u64 	%rd3, %rd6;
	cvta.to.global.u64 	%rd4, %rd7;
	mov.u32 	%r2, %tid.x;
	cvt.u64.u32 	%rd5, %r2;
	setp.le.u64 	%p2, %rd2, %rd5;
	@%p2 bra 	$L__BB2_4;
	add.s64 	%rd9, %rd1, %rd5;
	shl.b64 	%rd10, %rd9, 2;
	add.s64 	%rd11, %rd3, %rd10;
	add.s64 	%rd12, %rd4, %rd10;
	ld.global.f32 	%f1, [%rd11];
	st.global.f32 	[%rd12], %f1;
$L__BB2_4:
	cvt.u32.u64 	%r3, %rd5;
	add.s32 	%r4, %r3, 256;
	cvt.u64.u32 	%rd13, %r4;
	setp.le.u64 	%p3, %rd2, %rd13;
	@%p3 bra 	$L__BB2_6;
	add.s64 	%rd14, %rd1, %rd5;
	shl.b64 	%rd15, %rd14, 2;
	add.s64 	%rd16, %rd3, %rd15;
	add.s64 	%rd17, %rd4, %rd15;
	ld.global.f32 	%f2, [%rd16+1024];
	st.global.f32 	[%rd17+1024], %f2;
$L__BB2_6:
	ret;

}
	// .globl	_ZN3cub18CUB_300001_SM_10006detail9transform16transform_kernelINS2_10policy_hubILb1EN4cuda3std3__45tupleIJN6thrust24THRUST_300001_SM_1000_NS6detail15normal_iteratorINSA_10device_ptrIfEEEEEEEE10policy1000Ei7functorIXadL_Z1gRKfEEESF_JPfEEEvT0_iT1_T2_DpNS2_10kernel_argIT3_EE
.visible .entry _ZN3cub18CUB_300001_SM_10006detail9transform16transform_kernelINS2_10policy_hubILb1EN4cuda3std3__45tupleIJN6thrust24THRUST_300001_SM_1000_NS6detail15normal_iteratorINSA_10device_ptrIfEEEEEEEE10policy1000Ei7functorIXadL_Z1gRKfEEESF_JPfEEEvT0_iT1_T2_DpNS2_10kernel_argIT3_EE(
	.param .u32 _ZN3cub18CUB_300001_SM_10006detail9transform16transform_kernelINS2_10policy_hubILb1EN4cuda3std3__45tupleIJN6thrust24THRUST_300001_SM_1000_NS6detail15normal_iteratorINSA_10device_ptrIfEEEEEEEE10policy1000Ei7functorIXadL_Z1gRKfEEESF_JPfEEEvT0_iT1_T2_DpNS2_10kernel_argIT3_EE_param_0,
	.param .u32 _ZN3cub18CUB_300001_SM_10006detail9transform16transform_kernelINS2_10policy_hubILb1EN4cuda3std3__45tupleIJN6thrust24THRUST_300001_SM_1000_NS6detail15normal_iteratorINSA_10device_ptrIfEEEEEEEE10policy1000Ei7functorIXadL_Z1gRKfEEESF_JPfEEEvT0_iT1_T2_DpNS2_10kernel_argIT3_EE_param_1,
	.param .align 1 .b8 _ZN3cub18CUB_300001_SM_10006detail9transform16transform_kernelINS2_10policy_hubILb1EN4cuda3std3__45tupleIJN6thrust24THRUST_300001_SM_1000_NS6detail15normal_iteratorINSA_10device_ptrIfEEEEEEEE10policy1000Ei7functorIXadL_Z1gRKfEEESF_JPfEEEvT0_iT1_T2_DpNS2_10kernel_argIT3_EE_param_2[1],
	.param .align 8 .b8 _ZN3cub18CUB_300001_SM_10006detail9transform16transform_kernelINS2_10policy_hubILb1EN4cuda3std3__45tupleIJN6thrust24THRUST_300001_SM_1000_NS6detail15normal_iteratorINSA_10device_ptrIfEEEEEEEE10policy1000Ei7functorIXadL_Z1gRKfEEESF_JPfEEEvT0_iT1_T2_DpNS2_10kernel_argIT3_EE_param_3[8],
	.param .align 8 .b8 _ZN3cub18CUB_300001_SM_10006detail9transform16transform_kernelINS2_10policy_hubILb1EN4cuda3std3__45tupleIJN6thrust24THRUST_300001_SM_1000_NS6detail15normal_iteratorINSA_10device_ptrIfEEEEEEEE10policy1000Ei7functorIXadL_Z1gRKfEEESF_JPfEEEvT0_iT1_T2_DpNS2_10kernel_argIT3_EE_param_4[16]
)
.maxntid 128
{
	.reg .pred 	%p<37>;
	.reg .b32 	%r<84>;
	.reg .b32 	%f<89>;
	.reg .b64 	%rd<66>;

	ld.param.u32 	%r50, [_ZN3cub18CUB_300001_SM_10006detail9transform16transform_kernelINS2_10policy_hubILb1EN4cuda3std3__45tupleIJN6thrust24THRUST_300001_SM_1000_NS6detail15normal_iteratorINSA_10device_ptrIfEEEEEEEE10policy1000Ei7functorIXadL_Z1gRKfEEESF_JPfEEEvT0_iT1_T2_DpNS2_10kernel_argIT3_EE_param_0];
	ld.param.u64 	%rd15, [_ZN3cub18CUB_300001_SM_10006detail9transform16transform_kernelINS2_10policy_hubILb1EN4cuda3std3__45tupleIJN6thrust24THRUST_300001_SM_1000_NS6detail15normal_iteratorINSA_10device_ptrIfEEEEEEEE10policy1000Ei7functorIXadL_Z1gRKfEEESF_JPfEEEvT0_iT1_T2_DpNS2_10kernel_argIT3_EE_param_4];
	ld.param.u64 	%rd16, [_ZN3cub18CUB_300001_SM_10006detail9transform16transform_kernelINS2_10policy_hubILb1EN4cuda3std3__45tupleIJN6thrust24THRUST_300001_SM_1000_NS6detail15normal_iteratorINSA_10device_ptrIfEEEEEEEE10policy1000Ei7functorIXadL_Z1gRKfEEESF_JPfEEEvT0_iT1_T2_DpNS2_10kernel_argIT3_EE_param_3];
	ld.param.u32 	%r49, [_ZN3cub18CUB_300001_SM_10006detail9transform16transform_kernelINS2_10policy_hubILb1EN4cuda3std3__45tupleIJN6thrust24THRUST_300001_SM_1000_NS6detail15normal_iteratorINSA_10device_ptrIfEEEEEEEE10policy1000Ei7functorIXadL_Z1gRKfEEESF_JPfEEEvT0_iT1_T2_DpNS2_10kernel_argIT3_EE_param_1];
	cvta.to.global.u64 	%rd1, %rd16;
	cvta.to.global.u64 	%rd2, %rd15;
	shl.b32 	%r1, %r49, 7;
	mov.u32 	%r51, %ctaid.x;
	mul.lo.s32 	%r2, %r1, %r51;
	sub.s32 	%r3, %r50, %r2;
	min.s32 	%r4, %r1, %r3;
	shl.b32 	%r5, %r4, 2;
	mov.u32 	%r6, %tid.x;
	shl.b32 	%r72, %r6, 7;
	setp.ge.s32 	%p1, %r72, %r5;
	@%p1 bra 	$L__BB3_3;
	mul.wide.u32 	%rd17, %r6, 128;
	add.s64 	%rd18, %rd2, %rd17;
	mul.wide.s32 	%rd19, %r2, 4;
	add.s64 	%rd64, %rd18, %rd19;
$L__BB3_2:
	.pragma "nounroll";
	// begin inline asm
	prefetch.global.L2 [%rd64];
	// end inline asm
	add.s32 	%r72, %r72, 16384;
	add.s64 	%rd64, %rd64, 16384;
	setp.lt.s32 	%p2, %r72, %r5;
	@%p2 bra 	$L__BB3_2;
$L__BB3_3:
	mul.wide.s32 	%rd21, %r2, 4;
	add.s64 	%rd6, %rd2, %rd21;
	add.s64 	%rd7, %rd1, %rd21;
	setp.gt.s32 	%p3, %r1, %r3;
	@%p3 bra 	$L__BB3_17;
	setp.lt.s32 	%p4, %r49, 1;
	@%p4 bra 	$L__BB3_58;
	and.b32  	%r10, %r49, 15;
	setp.lt.u32 	%p5, %r49, 16;
	mov.b32 	%r79, 0;
	@%p5 bra 	$L__BB3_8;
	and.b32  	%r79, %r49, 2147483632;
	neg.s32 	%r74, %r79;
	add.s32 	%r73, %r6, 1152;
	mul.wide.u32 	%rd22, %r6, 4;
	or.b64  	%rd65, %rd22, 4096;
$L__BB3_7:
	.pragma "nounroll";
	mul.wide.s32 	%rd23, %r73, 4;
	add.s64 	%rd24, %rd23, 1536;
	add.s64 	%rd25, %rd6, %rd65;
	ld.global.f32 	%f1, [%rd25+-4096];
	mul.f32 	%f2, %f1, 0f40400000;
	add.s64 	%rd26, %rd7, %rd65;
	st.global.f32 	[%rd26+-4096], %f2;
	ld.global.f32 	%f3, [%rd25+-3584];
	mul.f32 	%f4, %f3, 0f40400000;
	st.global.f32 	[%rd26+-3584], %f4;
	ld.global.f32 	%f5, [%rd25+-3072];
	mul.f32 	%f6, %f5, 0f40400000;
	st.global.f32 	[%rd26+-3072], %f6;
	ld.global.f32 	%f7, [%rd25+-2560];
	mul.f32 	%f8, %f7, 0f40400000;
	st.global.f32 	[%rd26+-2560], %f8;
	ld.global.f32 	%f9, [%rd25+-2048];
	mul.f32 	%f10, %f9, 0f40400000;
	st.global.f32 	[%rd26+-2048], %f10;
	ld.global.f32 	%f11, [%rd25+-1536];
	mul.f32 	%f12, %f11, 0f40400000;
	st.global.f32 	[%rd26+-1536], %f12;
	ld.global.f32 	%f13, [%rd25+-1024];
	mul.f32 	%f14, %f13, 0f40400000;
	st.global.f32 	[%rd26+-1024], %f14;
	ld.global.f32 	%f15, [%rd25+-512];
	mul.f32 	%f16, %f15, 0f40400000;
	st.global.f32 	[%rd26+-512], %f16;
	ld.global.f32 	%f17, [%rd25];
	mul.f32 	%f18, %f17, 0f40400000;
	st.global.f32 	[%rd26], %f18;
	add.s64 	%rd27, %rd6, %rd24;
	ld.global.f32 	%f19, [%rd27+-1536];
	mul.f32 	%f20, %f19, 0f40400000;
	add.s64 	%rd28, %rd7, %rd24;
	st.global.f32 	[%rd28+-1536], %f20;
	ld.global.f32 	%f21, [%rd27+-1024];
	mul.f32 	%f22, %f21, 0f40400000;
	st.global.f32 	[%rd28+-1024], %f22;
	ld.global.f32 	%f23, [%rd27+-512];
	mul.f32 	%f24, %f23, 0f40400000;
	st.global.f32 	[%rd28+-512], %f24;
	ld.global.f32 	%f25, [%rd27];
	mul.f32 	%f26, %f25, 0f40400000;
	st.global.f32 	[%rd28], %f26;
	ld.global.f32 	%f27, [%rd27+512];
	mul.f32 	%f28, %f27, 0f40400000;
	st.global.f32 	[%rd28+512], %f28;
	ld.global.f32 	%f29, [%rd27+1024];
	mul.f32 	%f30, %f29, 0f40400000;
	st.global.f32 	[%rd28+1024], %f30;
	ld.global.f32 	%f31, [%rd27+1536];
	mul.f32 	%f32, %f31, 0f40400000;
	st.global.f32 	[%rd28+1536], %f32;
	add.s32 	%r74, %r74, 16;
	add.s32 	%r73, %r73, 2048;
	add.s64 	%rd65, %rd65, 8192;
	setp.eq.s32 	%p6, %r74, 0;
	@%p6 bra 	$L__BB3_8;
	bra.uni 	$L__BB3_7;
$L__BB3_8:
	setp.eq.s32 	%p7, %r10, 0;
	@%p7 bra 	$L__BB3_58;
	and.b32  	%r37, %r49, 7;
	setp.lt.u32 	%p8, %r10, 8;
	@%p8 bra 	$L__BB3_11;
	shl.b32 	%r53, %r79, 7;
	add.s32 	%r54, %r53, %r6;
	mul.wide.s32 	%rd29, %r54, 4;
	add.s64 	%rd30, %rd6, %rd29;
	ld.global.f32 	%f33, [%rd30];
	mul.f32 	%f34, %f33, 0f40400000;
	add.s64 	%rd31, %rd7, %rd29;
	st.global.f32 	[%rd31], %f34;
	ld.global.f32 	%f35, [%rd30+512];
	mul.f32 	%f36, %f35, 0f40400000;
	st.global.f32 	[%rd31+512], %f36;
	ld.global.f32 	%f37, [%rd30+1024];
	mul.f32 	%f38, %f37, 0f40400000;
	st.global.f32 	[%rd31+1024], %f38;
	ld.global.f32 	%f39, [%rd30+1536];
	mul.f32 	%f40, %f39, 0f40400000;
	st.global.f32 	[%rd31+1536], %f40;
	ld.global.f32 	%f41, [%rd30+2048];
	mul.f32 	%f42, %f41, 0f40400000;
	st.global.f32 	[%rd31+2048], %f42;
	ld.global.f32 	%f43, [%rd30+2560];
	mul.f32 	%f44, %f43, 0f40400000;
	st.global.f32 	[%rd31+2560], %f44;
	ld.global.f32 	%f45, [%rd30+3072];
	mul.f32 	%f46, %f45, 0f40400000;
	st.global.f32 	[%rd31+3072], %f46;
	ld.global.f32 	%f47, [%rd30+3584];
	mul.f32 	%f48, %f47, 0f40400000;
	st.global.f32 	[%rd31+3584], %f48;
	add.s32 	%r79, %r79, 8;
$L__BB3_11:
	setp.eq.s32 	%p9, %r37, 0;
	@%p9 bra 	$L__BB3_58;
	and.b32  	%r40, %r49, 3;
	setp.lt.u32 	%p10, %r37, 4;
	@%p10 bra 	$L__BB3_14;
	shl.b32 	%r55, %r79, 7;
	add.s32 	%r56, %r55, %r6;
	mul.wide.s32 	%rd32, %r56, 4;
	add.s64 	%rd33, %rd6, %rd32;
	ld.global.f32 	%f49, [%rd33];
	mul.f32 	%f50, %f49, 0f40400000;
	add.s64 	%rd34, %rd7, %rd32;
	st.global.f32 	[%rd34], %f50;
	ld.global.f32 	%f51, [%rd33+512];
	mul.f32 	%f52, %f51, 0f40400000;
	st.global.f32 	[%rd34+512], %f52;
	ld.global.f32 	%f53, [%rd33+1024];
	mul.f32 	%f54, %f53, 0f40400000;
	st.global.f32 	[%rd34+1024], %f54;
	ld.global.f32 	%f55, [%rd33+1536];
	mul.f32 	%f56, %f55, 0f40400000;
	st.global.f32 	[%rd34+1536], %f56;
	add.s32 	%r79, %r79, 4;
$L__BB3_14:
	setp.eq.s32 	%p11, %r40, 0;
	@%p11 bra 	$L__BB3_58;
	shl.b32 	%r57, %r79, 7;
	add.s32 	%r83, %r6, %r57;
	neg.s32 	%r82, %r40;
$L__BB3_16:
	.pragma "nounroll";
	mul.wide.s32 	%rd36, %r83, 4;
	add.s64 	%rd37, %rd7, %rd36;
	add.s64 	%rd38, %rd6, %rd36;
	ld.global.f32 	%f57, [%rd38];
	mul.f32 	%f58, %f57, 0f40400000;
	st.global.f32 	[%rd37], %f58;
	add.s32 	%r83, %r83, 128;
	add.s32 	%r82, %r82, 1;
	setp.ne.s32 	%p12, %r82, 0;
	@%p12 bra 	$L__BB3_16;
	bra.uni 	$L__BB3_58;
$L__BB3_17:
	setp.lt.s32 	%p13, %r49, 1;
	@%p13 bra 	$L__BB3_58;
	and.b32  	%r14, %r49, 7;
	setp.lt.u32 	%p14, %r49, 8;
	mov.b32 	%r76, 0;
	@%p14 bra 	$L__BB3_37;
	and.b32  	%r76, %r49, 2147483640;
	mov.b32 	%r75, 0;
$L__BB3_20:
	.pragma "nounroll";
	shl.b32 	%r60, %r75, 7;
	add.s32 	%r21, %r60, %r6;
	setp.ge.s32 	%p15, %r21, %r4;
	@%p15 bra 	$L__BB3_22;
	mul.wide.u32 	%rd39, %r21, 4;
	add.s64 	%rd40, %rd6, %rd39;
	ld.global.f32 	%f59, [%rd40];
	mul.f32 	%f60, %f59, 0f40400000;
	add.s64 	%rd41, %rd7, %rd39;
	st.global.f32 	[%rd41], %f60;
$L__BB3_22:
	add.s32 	%r61, %r21, 128;
	setp.ge.s32 	%p16, %r61, %r4;
	mul.wide.s32 	%rd42, %r61, 4;
	add.s64 	%rd11, %rd6, %rd42;
	add.s64 	%rd12, %rd7, %rd42;
	@%p16 bra 	$L__BB3_24;
	ld.global.f32 	%f61, [%rd11];
	mul.f32 	%f62, %f61, 0f40400000;
	st.global.f32 	[%rd12], %f62;
$L__BB3_24:
	add.s32 	%r62, %r21, 256;
	setp.ge.s32 	%p17, %r62, %r4;
	@%p17 bra 	$L__BB3_26;
	ld.global.f32 	%f63, [%rd11+512];
	mul.f32 	%f64, %f63, 0f40400000;
	st.global.f32 	[%rd12+512], %f64;
$L__BB3_26:
	add.s32 	%r63, %r21, 384;
	setp.ge.s32 	%p18, %r63, %r4;
	@%p18 bra 	$L__BB3_28;
	ld.global.f32 	%f65, [%rd11+1024];
	mul.f32 	%f66, %f65, 0f40400000;
	st.global.f32 	[%rd12+1024], %f66;
$L__BB3_28:
	add.s32 	%r64, %r21, 512;
	setp.ge.s32 	%p19, %r64, %r4;
	@%p19 bra 	$L__BB3_30;
	ld.global.f32 	%f67, [%rd11+1536];
	mul.f32 	%f68, %f67, 0f40400000;
	st.global.f32 	[%rd12+1536], %f68;
$L__BB3_30:
	add.s32 	%r65, %r21, 640;
	setp.ge.s32 	%p20, %r65, %r4;
	@%p20 bra 	$L__BB3_32;
	ld.global.f32 	%f69, [%rd11+2048];
	mul.f32 	%f70, %f69, 0f40400000;
	st.global.f32 	[%rd12+2048], %f70;
$L__BB3_32:
	add.s32 	%r66, %r21, 768;
	setp.ge.s32 	%p21, %r66, %r4;
	@%p21 bra 	$L__BB3_34;
	ld.global.f32 	%f71, [%rd11+2560];
	mul.f32 	%f72, %f71, 0f40400000;
	st.global.f32 	[%rd12+2560], %f72;
$L__BB3_34:
	add.s32 	%r67, %r21, 896;
	setp.ge.s32 	%p22, %r67, %r4;
	@%p22 bra 	$L__BB3_36;
	ld.global.f32 	%f73, [%rd11+3072];
	mul.f32 	%f74, %f73, 0f40400000;
	st.global.f32 	[%rd12+3072], %f74;
$L__BB3_36:
	add.s32 	%r75, %r75, 8;
	setp.ne.s32 	%p23, %r75, %r76;
	@%p23 bra 	$L__BB3_20;
$L__BB3_37:
	setp.eq.s32 	%p24, %r14, 0;
	@%p24 bra 	$L__BB3_58;
	and.b32  	%r24, %r49, 3;
	setp.lt.u32 	%p25, %r14, 4;
	@%p25 bra 	$L__BB3_48;
	shl.b32 	%r68, %r76, 7;
	add.s32 	%r25, %r68, %r6;
	setp.ge.s32 	%p26, %r25, %r4;
	@%p26 bra 	$L__BB3_41;
	mul.wide.s32 	%rd43, %r25, 4;
	add.s64 	%rd44, %rd6, %rd43;
	ld.global.f32 	%f75, [%rd44];
	mul.f32 	%f76, %f75, 0f40400000;
	add.s64 	%rd45, %rd7, %rd43;
	st.global.f32 	[%rd45], %f76;
$L__BB3_41:
	add.s32 	%r26, %r25, 128;
	setp.ge.s32 	%p27, %r26, %r4;
	@%p27 bra 	$L__BB3_43;
	mul.wide.s32 	%rd46, %r26, 4;
	add.s64 	%rd47, %rd6, %rd46;
	ld.global.f32 	%f77, [%rd47];
	mul.f32 	%f78, %f77, 0f40400000;
	add.s64 	%rd48, %rd7, %rd46;
	st.global.f32 	[%rd48], %f78;
$L__BB3_43:
	add.s32 	%r27, %r25, 256;
	setp.ge.s32 	%p28, %r27, %r4;
	@%p28 bra 	$L__BB3_45;
	mul.wide.s32 	%rd49, %r27, 4;
	add.s64 	%rd50, %rd6, %rd49;
	ld.global.f32 	%f79, [%rd50];
	mul.f32 	%f80, %f79, 0f40400000;
	add.s64 	%rd51, %rd7, %rd49;
	st.global.f32 	[%rd51], %f80;
$L__BB3_45:
	add.s32 	%r28, %r25, 384;
	setp.ge.s32 	%p29, %r28, %r4;
	@%p29 bra 	$L__BB3_47;
	mul.wide.s32 	%rd52, %r28, 4;
	add.s64 	%rd53, %rd6, %rd52;
	ld.global.f32 	%f81, [%rd53];
	mul.f32 	%f82, %f81, 0f40400000;
	add.s64 	%rd54, %rd7, %rd52;
	st.global.f32 	[%rd54], %f82;
$L__BB3_47:
	add.s32 	%r76, %r76, 4;
$L__BB3_48:
	setp.eq.s32 	%p30, %r24, 0;
	@%p30 bra 	$L__BB3_58;
	setp.eq.s32 	%p31, %r24, 1;
	@%p31 bra 	$L__BB3_55;
	shl.b32 	%r69, %r76, 7;
	add.s32 	%r31, %r69, %r6;
	setp.ge.s32 	%p32, %r31, %r4;
	@%p32 bra 	$L__BB3_52;
	mul.wide.s32 	%rd55, %r31, 4;
	add.s64 	%rd56, %rd6, %rd55;
	ld.global.f32 	%f83, [%rd56];
	mul.f32 	%f84, %f83, 0f40400000;
	add.s64 	%rd57, %rd7, %rd55;
	st.global.f32 	[%rd57], %f84;
$L__BB3_52:
	add.s32 	%r32, %r31, 128;
	setp.ge.s32 	%p33, %r32, %r4;
	@%p33 bra 	$L__BB3_54;
	mul.wide.s32 	%rd58, %r32, 4;
	add.s64 	%rd59, %rd6, %rd58;
	ld.global.f32 	%f85, [%rd59];
	mul.f32 	%f86, %f85, 0f40400000;
	add.s64 	%rd60, %rd7, %rd58;
	st.global.f32 	[%rd60], %f86;
$L__BB3_54:
	add.s32 	%r76, %r76, 2;
$L__BB3_55:
	and.b32  	%r70, %r49, 1;
	setp.eq.b32 	%p34, %r70, 1;
	not.pred 	%p35, %p34;
	@%p35 bra 	$L__BB3_58;
	shl.b32 	%r71, %r76, 7;
	add.s32 	%r35, %r71, %r6;
	setp.ge.s32 	%p36, %r35, %r4;
	@%p36 bra 	$L__BB3_58;
	mul.wide.s32 	%rd61, %r35, 4;
	add.s64 	%rd62, %rd6, %rd61;
	ld.global.f32 	%f87, [%rd62];
	mul.f32 	%f88, %f87, 0f40400000;
	add.s64 	%rd63, %rd7, %rd61;
	st.global.f32 	[%rd63], %f88;
$L__BB3_58:
	ret;

}
	// .globl	_ZN3cub18CUB_300001_SM_10006detail9transform16transform_kernelINS2_10policy_hubILb1EN4cuda3std3__45tupleIJN6thrust24THRUST_300001_SM_1000_NS6detail15normal_iteratorINSA_10device_ptrIfEEEEEEEE10policy1000El7functorIXadL_Z1gRKfEEESF_JPfEEEvT0_iT1_T2_DpNS2_10kernel_argIT3_EE
.visible .entry _ZN3cub18CUB_300001_SM_10006detail9transform16transform_kernelINS2_10policy_hubILb1EN4cuda3std3__45tupleIJN6thrust24THRUST_300001_SM_1000_NS6detail15normal_iteratorINSA_10device_ptrIfEEEEEEEE10policy1000El7functorIXadL_Z1gRKfEEESF_JPfEEEvT0_iT1_T2_DpNS2_10kernel_argIT3_EE(
	.param .u64 _ZN3cub18CUB_300001_SM_10006detail9transform16transform_kernelINS2_10policy_hubILb1EN4cuda3std3__45tupleIJN6thrust24THRUST_300001_SM_1000_NS6detail15normal_iteratorINSA_10device_ptrIfEEEEEEEE10policy1000El7functorIXadL_Z1gRKfEEESF_JPfEEEvT0_iT1_T2_DpNS2_10kernel_argIT3_EE_param_0,
	.param .u32 _ZN3cub18CUB_300001_SM_10006detail9transform16transform_kernelINS2_10policy_hubILb1EN4cuda3std3__45tupleIJN6thrust24THRUST_300001_SM_1000_NS6detail15normal_iteratorINSA_10device_ptrIfEEEEEEEE10policy1000El7functorIXadL_Z1gRKfEEESF_JPfEEEvT0_iT1_T2_DpNS2_10kernel_argIT3_EE_param_1,
	.param .align 1 .b8 _ZN3cub18CUB_300001_SM_10006detail9transform16transform_kernelINS2_10policy_hubILb1EN4cuda3std3__45tupleIJN6thrust24THRUST_300001_SM_1000_NS6detail15normal_iteratorINSA_10device_ptrIfEEEEEEEE10policy1000El7functorIXadL_Z1gRKfEEESF_JPfEEEvT0_iT1_T2_DpNS2_10kernel_argIT3_EE_param_2[1],
	.param .align 8 .b8 _ZN3cub18CUB_300001_SM_10006detail9transform16transform_kernelINS2_10policy_hubILb1EN4cuda3std3__45tupleIJN6thrust24THRUST_300001_SM_1000_NS6detail15normal_iteratorINSA_10device_ptrIfEEEEEEEE10policy1000El7functorIXadL_Z1gRKfEEESF_JPfEEEvT0_iT1_T2_DpNS2_10kernel_argIT3_EE_param_3[8],
	.param .align 8 .b8 _ZN3cub18CUB_300001_SM_10006detail9transform16transform_kernelINS2_10policy_hubILb1EN4cuda3std3__45tupleIJN6thrust24THRUST_300001_SM_1000_NS6detail15normal_iteratorINSA_10device_ptrIfEEEEEEEE10policy1000El7functorIXadL_Z1gRKfEEESF_JPfEEEvT0_iT1_T2_DpNS2_10kernel_argIT3_EE_param_4[16]
)
.maxntid 128
{
	.reg .pred 	%p<37>;
	.reg .b32 	%r<81>;
	.reg .b32 	%f<89>;
	.reg .b64 	%rd<72>;

	ld.param.u64 	%rd16, [_ZN3cub18CUB_300001_SM_10006detail9transform16transform_kernelINS2_10policy_hubILb1EN4cuda3std3__45tupleIJN6thrust24THRUST_300001_SM_1000_NS6detail15normal_iteratorINSA_10device_ptrIfEEEEEEEE10policy1000El7functorIXadL_Z1gRKfEEESF_JPfEEEvT0_iT1_T2_DpNS2_10kernel_argIT3_EE_param_0];
	ld.param.u64 	%rd17, [_ZN3cub18CUB_300001_SM_10006detail9transform16transform_kernelINS2_10policy_hubILb1EN4cuda3std3__45tupleIJN6thrust24THRUST_300001_SM_1000_NS6detail15normal_iteratorINSA_10device_ptrIfEEEEEEEE10policy1000El7functorIXadL_Z1gRKfEEESF_JPfEEEvT0_iT1_T2_DpNS2_10kernel_argIT3_EE_param_4];
	ld.param.u64 	%rd18, [_ZN3cub18CUB_300001_SM_10006detail9transform16transform_kernelINS2_10policy_hubILb1EN4cuda3std3__45tupleIJN6thrust24THRUST_300001_SM_1000_NS6detail15normal_iteratorINSA_10device_ptrIfEEEEEEEE10policy1000El7functorIXadL_Z1gRKfEEESF_JPfEEEvT0_iT1_T2_DpNS2_10kernel_argIT3_EE_param_3];
	ld.param.u32 	%r47, [_ZN3cub18CUB_300001_SM_10006detail9transform16transform_kernelINS2_10policy_hubILb1EN4cuda3std3__45tupleIJN6thrust24THRUST_300001_SM_1000_NS6detail15normal_iteratorINSA_10device_ptrIfEEEEEEEE10policy1000El7functorIXadL_Z1gRKfEEESF_JPfEEEvT0_iT1_T2_DpNS2_10kernel_argIT3_EE_param_1];
	cvta.to.global.u64 	%rd1, %rd18;
	cvta.to.global.u64 	%rd2, %rd17;
	shl.b32 	%r1, %r47, 7;
	mov.u32 	%r48, %ctaid.x;
	cvt.u64.u32 	%rd19, %r48;
	cvt.s64.s32 	%rd20, %r1;
	mul.lo.s64 	%rd3, %rd20, %rd19;
	sub.s64 	%rd21, %rd16, %rd3;
	min.s64 	%rd22, %rd21, %rd20;
	cvt.u32.u64 	%r2, %rd22;
	shl.b32 	%r3, %r2, 2;
	mov.u32 	%r4, %tid.x;
	shl.b32 	%r69, %r4, 7;
	setp.ge.s32 	%p1, %r69, %r3;
	@%p1 bra 	$L__BB4_3;
	shl.b64 	%rd23, %rd3, 2;
	add.s64 	%rd24, %rd2, %rd23;
	mul.wide.u32 	%rd25, %r4, 128;
	add.s64 	%rd70, %rd24, %rd25;
$L__BB4_2:
	.pragma "nounroll";
	// begin inline asm
	prefetch.global.L2 [%rd70];
	// end inline asm
	add.s32 	%r69, %r69, 16384;
	add.s64 	%rd70, %rd70, 16384;
	setp.lt.s32 	%p2, %r69, %r3;
	@%p2 bra 	$L__BB4_2;
$L__BB4_3:
	shl.b64 	%rd27, %rd3, 2;
	add.s64 	%rd7, %rd2, %rd27;
	add.s64 	%rd8, %rd1, %rd27;
	setp.eq.s32 	%p3, %r1, %r2;
	@%p3 bra 	$L__BB4_45;
	setp.lt.s32 	%p4, %r47, 1;
	@%p4 bra 	$L__BB4_58;
	and.b32  	%r8, %r47, 7;
	setp.lt.u32 	%p5, %r47, 8;
	mov.b32 	%r78, 0;
	@%p5 bra 	$L__BB4_24;
	and.b32  	%r78, %r47, 2147483640;
	mov.b32 	%r72, 0;
$L__BB4_7:
	.pragma "nounroll";
	shl.b32 	%r51, %r72, 7;
	add.s32 	%r19, %r51, %r4;
	setp.ge.s32 	%p6, %r19, %r2;
	@%p6 bra 	$L__BB4_9;
	mul.wide.u32 	%rd28, %r19, 4;
	add.s64 	%rd29, %rd7, %rd28;
	ld.global.f32 	%f1, [%rd29];
	mul.f32 	%f2, %f1, 0f40400000;
	add.s64 	%rd30, %rd8, %rd28;
	st.global.f32 	[%rd30], %f2;
$L__BB4_9:
	add.s32 	%r52, %r19, 128;
	setp.ge.s32 	%p7, %r52, %r2;
	mul.wide.s32 	%rd31, %r52, 4;
	add.s64 	%rd12, %rd7, %rd31;
	add.s64 	%rd13, %rd8, %rd31;
	@%p7 bra 	$L__BB4_11;
	ld.global.f32 	%f3, [%rd12];
	mul.f32 	%f4, %f3, 0f40400000;
	st.global.f32 	[%rd13], %f4;
$L__BB4_11:
	add.s32 	%r53, %r19, 256;
	setp.ge.s32 	%p8, %r53, %r2;
	@%p8 bra 	$L__BB4_13;
	ld.global.f32 	%f5, [%rd12+512];
	mul.f32 	%f6, %f5, 0f40400000;
	st.global.f32 	[%rd13+512], %f6;
$L__BB4_13:
	add.s32 	%r54, %r19, 384;
	setp.ge.s32 	%p9, %r54, %r2;
	@%p9 bra 	$L__BB4_15;
	ld.global.f32 	%f7, [%rd12+1024];
	mul.f32 	%f8, %f7, 0f40400000;
	st.global.f32 	[%rd13+1024], %f8;
$L__BB4_15:
	add.s32 	%r55, %r19, 512;
	setp.ge.s32 	%p10, %r55, %r2;
	@%p10 bra 	$L__BB4_17;
	ld.global.f32 	%f9, [%rd12+1536];
	mul.f32 	%f10, %f9, 0f40400000;
	st.global.f32 	[%rd13+1536], %f10;
$L__BB4_17:
	add.s32 	%r56, %r19, 640;
	setp.ge.s32 	%p11, %r56, %r2;
	@%p11 bra 	$L__BB4_19;
	ld.global.f32 	%f11, [%rd12+2048];
	mul.f32 	%f12, %f11, 0f40400000;
	st.global.f32 	[%rd13+2048], %f12;
$L__BB4_19:
	add.s32 	%r57, %r19, 768;
	setp.ge.s32 	%p12, %r57, %r2;
	@%p12 bra 	$L__BB4_21;
	ld.global.f32 	%f13, [%rd12+2560];
	mul.f32 	%f14, %f13, 0f40400000;
	st.global.f32 	[%rd13+2560], %f14;
$L__BB4_21:
	add.s32 	%r58, %r19, 896;
	setp.ge.s32 	%p13, %r58, %r2;
	@%p13 bra 	$L__BB4_23;
	ld.global.f32 	%f15, [%rd12+3072];
	mul.f32 	%f16, %f15, 0f40400000;
	st.global.f32 	[%rd13+3072], %f16;
$L__BB4_23:
	add.s32 	%r72, %r72, 8;
	setp.eq.s32 	%p14, %r72, %r78;
	@%p14 bra 	$L__BB4_24;
	bra.uni 	$L__BB4_7;
$L__BB4_24:
	setp.eq.s32 	%p15, %r8, 0;
	@%p15 bra 	$L__BB4_58;
	and.b32  	%r35, %r47, 3;
	setp.lt.u32 	%p16, %r8, 4;
	@%p16 bra 	$L__BB4_35;
	shl.b32 	%r59, %r78, 7;
	add.s32 	%r36, %r59, %r4;
	setp.ge.s32 	%p17, %r36, %r2;
	@%p17 bra 	$L__BB4_28;
	mul.wide.s32 	%rd32, %r36, 4;
	add.s64 	%rd33, %rd7, %rd32;
	ld.global.f32 	%f17, [%rd33];
	mul.f32 	%f18, %f17, 0f40400000;
	add.s64 	%rd34, %rd8, %rd32;
	st.global.f32 	[%rd34], %f18;
$L__BB4_28:
	add.s32 	%r37, %r36, 128;
	setp.ge.s32 	%p18, %r37, %r2;
	@%p18 bra 	$L__BB4_30;
	mul.wide.s32 	%rd35, %r37, 4;
	add.s64 	%rd36, %rd7, %rd35;
	ld.global.f32 	%f19, [%rd36];
	mul.f32 	%f20, %f19, 0f40400000;
	add.s64 	%rd37, %rd8, %rd35;
	st.global.f32 	[%rd37], %f20;
$L__BB4_30:
	add.s32 	%r38, %r36, 256;
	setp.ge.s32 	%p19, %r38, %r2;
	@%p19 bra 	$L__BB4_32;
	mul.wide.s32 	%rd38, %r38, 4;
	add.s64 	%rd39, %rd7, %rd38;
	ld.global.f32 	%f21, [%rd39];
	mul.f32 	%f22, %f21, 0f40400000;
	add.s64 	%rd40, %rd8, %rd38;
	st.global.f32 	[%rd40], %f22;
$L__BB4_32:
	add.s32 	%r39, %r36, 384;
	setp.ge.s32 	%p20, %r39, %r2;
	@%p20 bra 	$L__BB4_34;
	mul.wide.s32 	%rd41, %r39, 4;
	add.s64 	%rd42, %rd7, %rd41;
	ld.global.f32 	%f23, [%rd42];
	mul.f32 	%f24, %f23, 0f40400000;
	add.s64 	%rd43, %rd8, %rd41;
	st.global.f32 	[%rd43], %f24;
$L__BB4_34:
	add.s32 	%r78, %r78, 4;
$L__BB4_35:
	setp.eq.s32 	%p21, %r35, 0;
	@%p21 bra 	$L__BB4_58;
	setp.eq.s32 	%p22, %r35, 1;
	@%p22 bra 	$L__BB4_42;
	shl.b32 	%r60, %r78, 7;
	add.s32 	%r42, %r60, %r4;
	setp.ge.s32 	%p23, %r42, %r2;
	@%p23 bra 	$L__BB4_39;
	mul.wide.s32 	%rd44, %r42, 4;
	add.s64 	%rd45, %rd7, %rd44;
	ld.global.f32 	%f25, [%rd45];
	mul.f32 	%f26, %f25, 0f40400000;
	add.s64 	%rd46, %rd8, %rd44;
	st.global.f32 	[%rd46], %f26;
$L__BB4_39:
	add.s32 	%r43, %r42, 128;
	setp.ge.s32 	%p24, %r43, %r2;
	@%p24 bra 	$L__BB4_41;
	mul.wide.s32 	%rd47, %r43, 4;
	add.s64 	%rd48, %rd7, %rd47;
	ld.global.f32 	%f27, [%rd48];
	mul.f32 	%f28, %f27, 0f40400000;
	add.s64 	%rd49, %rd8, %rd47;
	st.global.f32 	[%rd49], %f28;
$L__BB4_41:
	add.s32 	%r78, %r78, 2;
$L__BB4_42:
	and.b32  	%r61, %r47, 1;
	setp.eq.b32 	%p25, %r61, 1;
	not.pred 	%p26, %p25;
	@%p26 bra 	$L__BB4_58;
	shl.b32 	%r62, %r78, 7;
	add.s32 	%r46, %r62, %r4;
	setp.ge.s32 	%p27, %r46, %r2;
	@%p27 bra 	$L__BB4_58;
	mul.wide.s32 	%rd50, %r46, 4;
	add.s64 	%rd51, %rd7, %rd50;
	ld.global.f32 	%f29, [%rd51];
	mul.f32 	%f30, %f29, 0f40400000;
	add.s64 	%rd52, %rd8, %rd50;
	st.global.f32 	[%rd52], %f30;
	bra.uni 	$L__BB4_58;
$L__BB4_45:
	setp.lt.s32 	%p28, %r47, 1;
	@%p28 bra 	$L__BB4_58;
	and.b32  	%r10, %r47, 15;
	setp.lt.u32 	%p29, %r47, 16;
	mov.b32 	%r74, 0;
	@%p29 bra 	$L__BB4_49;
	and.b32  	%r74, %r47, 2147483632;
	neg.s32 	%r71, %r74;
	add.s32 	%r70, %r4, 1152;
	mul.wide.u32 	%rd53, %r4, 4;
	or.b64  	%rd71, %rd53, 4096;
$L__BB4_48:
	.pragma "nounroll";
	mul.wide.s32 	%rd54, %r70, 4;
	add.s64 	%rd55, %rd54, 1536;
	add.s64 	%rd56, %rd7, %rd71;
	ld.global.f32 	%f31, [%rd56+-4096];
	mul.f32 	%f32, %f31, 0f40400000;
	add.s64 	%rd57, %rd8, %rd71;
	st.global.f32 	[%rd57+-4096], %f32;
	ld.global.f32 	%f33, [%rd56+-3584];
	mul.f32 	%f34, %f33, 0f40400000;
	st.global.f32 	[%rd57+-3584], %f34;
	ld.global.f32 	%f35, [%rd56+-3072];
	mul.f32 	%f36, %f35, 0f40400000;
	st.global.f32 	[%rd57+-3072], %f36;
	ld.global.f32 	%f37, [%rd56+-2560];
	mul.f32 	%f38, %f37, 0f40400000;
	st.global.f32 	[%rd57+-2560], %f38;
	ld.global.f32 	%f39, [%rd56+-2048];
	mul.f32 	%f40, %f39, 0f40400000;
	st.global.f32 	[%rd57+-2048], %f40;
	ld.global.f32 	%f41, [%rd56+-1536];
	mul.f32 	%f42, %f41, 0f40400000;
	st.global.f32 	[%rd57+-1536], %f42;
	ld.global.f32 	%f43, [%rd56+-1024];
	mul.f32 	%f44, %f43, 0f40400000;
	st.global.f32 	[%rd57+-1024], %f44;
	ld.global.f32 	%f45, [%rd56+-512];
	mul.f32 	%f46, %f45, 0f40400000;
	st.global.f32 	[%rd57+-512], %f46;
	ld.global.f32 	%f47, [%rd56];
	mul.f32 	%f48, %f47, 0f40400000;
	st.global.f32 	[%rd57], %f48;
	add.s64 	%rd58, %rd7, %rd55;
	ld.global.f32 	%f49, [%rd58+-1536];
	mul.f32 	%f50, %f49, 0f40400000;
	add.s64 	%rd59, %rd8, %rd55;
	st.global.f32 	[%rd59+-1536], %f50;
	ld.global.f32 	%f51, [%rd58+-1024];
	mul.f32 	%f52, %f51, 0f40400000;
	st.global.f32 	[%rd59+-1024], %f52;
	ld.global.f32 	%f53, [%rd58+-512];
	mul.f32 	%f54, %f53, 0f40400000;
	st.global.f32 	[%rd59+-512], %f54;
	ld.global.f32 	%f55, [%rd58];
	mul.f32 	%f56, %f55, 0f40400000;
	st.global.f32 	[%rd59], %f56;
	ld.global.f32 	%f57, [%rd58+512];
	mul.f32 	%f58, %f57, 0f40400000;
	st.global.f32 	[%rd59+512], %f58;
	ld.global.f32 	%f59, [%rd58+1024];
	mul.f32 	%f60, %f59, 0f40400000;
	st.global.f32 	[%rd59+1024], %f60;
	ld.global.f32 	%f61, [%rd58+1536];
	mul.f32 	%f62, %f61, 0f40400000;
	st.global.f32 	[%rd59+1536], %f62;
	add.s32 	%r71, %r71, 16;
	add.s32 	%r70, %r70, 2048;
	add.s64 	%rd71, %rd71, 8192;
	setp.eq.s32 	%p30, %r71, 0;
	@%p30 bra 	$L__BB4_49;
	bra.uni 	$L__BB4_48;
$L__BB4_49:
	setp.eq.s32 	%p31, %r10, 0;
	@%p31 bra 	$L__BB4_58;
	and.b32  	%r22, %r47, 7;
	setp.lt.u32 	%p32, %r10, 8;
	@%p32 bra 	$L__BB4_52;
	shl.b32 	%r64, %r74, 7;
	add.s32 	%r65, %r64, %r4;
	mul.wide.s32 	%rd60, %r65, 4;
	add.s64 	%rd61, %rd7, %rd60;
	ld.global.f32 	%f63, [%rd61];
	mul.f32 	%f64, %f63, 0f40400000;
	add.s64 	%rd62, %rd8, %rd60;
	st.global.f32 	[%rd62], %f64;
	ld.global.f32 	%f65, [%rd61+512];
	mul.f32 	%f66, %f65, 0f40400000;
	st.global.f32 	[%rd62+512], %f66;
	ld.global.f32 	%f67, [%rd61+1024];
	mul.f32 	%f68, %f67, 0f40400000;
	st.global.f32 	[%rd62+1024], %f68;
	ld.global.f32 	%f69, [%rd61+1536];
	mul.f32 	%f70, %f69, 0f40400000;
	st.global.f32 	[%rd62+1536], %f70;
	ld.global.f32 	%f71, [%rd61+2048];
	mul.f32 	%f72, %f71, 0f40400000;
	st.global.f32 	[%rd62+2048], %f72;
	ld.global.f32 	%f73, [%rd61+2560];
	mul.f32 	%f74, %f73, 0f40400000;
	st.global.f32 	[%rd62+2560], %f74;
	ld.global.f32 	%f75, [%rd61+3072];
	mul.f32 	%f76, %f75, 0f40400000;
	st.global.f32 	[%rd62+3072], %f76;
	ld.global.f32 	%f77, [%rd61+3584];
	mul.f32 	%f78, %f77, 0f40400000;
	st.global.f32 	[%rd62+3584], %f78;
	add.s32 	%r74, %r74, 8;
$L__BB4_52:
	setp.eq.s32 	%p33, %r22, 0;
	@%p33 bra 	$L__BB4_58;
	and.b32  	%r25, %r47, 3;
	setp.lt.u32 	%p34, %r22, 4;
	@%p34 bra 	$L__BB4_55;
	shl.b32 	%r66, %r74, 7;
	add.s32 	%r67, %r66, %r4;
	mul.wide.s32 	%rd63, %r67, 4;
	add.s64 	%rd64, %rd7, %rd63;
	ld.global.f32 	%f79, [%rd64];
	mul.f32 	%f80, %f79, 0f40400000;
	add.s64 	%rd65, %rd8, %rd63;
	st.global.f32 	[%rd65], %f80;
	ld.global.f32 	%f81, [%rd64+512];
	mul.f32 	%f82, %f81, 0f40400000;
	st.global.f32 	[%rd65+512], %f82;
	ld.global.f32 	%f83, [%rd64+1024];
	mul.f32 	%f84, %f83, 0f40400000;
	st.global.f32 	[%rd65+1024], %f84;
	ld.global.f32 	%f85, [%rd64+1536];
	mul.f32 	%f86, %f85, 0f40400000;
	st.global.f32 	[%rd65+1536], %f86;
	add.s32 	%r74, %r74, 4;
$L__BB4_55:
	setp.eq.s32 	%p35, %r25, 0;
	@%p35 bra 	$L__BB4_58;
	shl.b32 	%r68, %r74, 7;
	add.s32 	%r77, %r4, %r68;
	neg.s32 	%r76, %r25;
$L__BB4_57:
	.pragma "nounroll";
	mul.wide.s32 	%rd67, %r77, 4;
	add.s64 	%rd68, %rd8, %rd67;
	add.s64 	%rd69, %rd7, %rd67;
	ld.global.f32 	%f87, [%rd69];
	mul.f32 	%f88, %f87, 0f40400000;
	st.global.f32 	[%rd68], %f88;
	add.s32 	%r77, %r77, 128;
	add.s32 	%r76, %r76, 1;
	setp.eq.s32 	%p36, %r76, 0;
	@%p36 bra 	$L__BB4_58;
	bra.uni 	$L__BB4_57;
$L__BB4_58:
	ret;

}


// ===== COMPILED SASS (sm_100) =====

	.target	sm_100

	.elftype	@"ET_EXEC"


//--------------------- .note.nv.tkinfo           --------------------------
	.section	.note.nv.tkinfo,"",@"SHT_NOTE"
	.sectionflags	@"SHF_NOTE_NV_TKINFO"
	.tkinfo
        /*0018*/ 	.word	0x00000002
        /*0030*/ 	.string	""
        /*0030*/ 	.string	"ptxas"
        /*0030*/ 	.string	"Cuda compilation tools, release 13.0, V13.0.88"
        /*0030*/ 	.string	"Build cuda_13.0.r13.0/compiler.36424714_0"
        /*0030*/ 	.string	"-arch sm_100 -m 64 "



//--------------------- .note.nv.cuinfo           --------------------------
	.section	.note.nv.cuinfo,"",@"SHT_NOTE"
	.sectionflags	@"SHF_NOTE_NV_CUINFO"
        /*0018*/ 	.short	0x0002
        /*001a*/ 	.short	0x0064
        /*001c*/ 	.short	0x0082
	.zero		2


//--------------------- .nv.info                  --------------------------
	.section	.nv.info,"",@"SHT_CUDA_INFO"
	.align	4


	//----- nvinfo : EIATTR_REGCOUNT
	.align		4
        /*0000*/ 	.byte	0x04, 0x2f
        /*0002*/ 	.short	(.L_44 - .L_43)
	.align		4
.L_43:
        /*0004*/ 	.word	index@(_ZN3cub18CUB_300001_SM_10006detail11EmptyKernelIvEEvv)
        /*0008*/ 	.word	0x00000004


	//----- nvinfo : EIATTR_FRAME_SIZE
	.align		4
.L_44:
        /*000c*/ 	.byte	0x04, 0x11
        /*000e*/ 	.short	(.L_46 - .L_45)
	.align		4
.L_45:
        /*0010*/ 	.word	index@(_ZN3cub18CUB_300001_SM_10006detail11EmptyKernelIvEEvv)
        /*0014*/ 	.word	0x00000000


	//----- nvinfo : EIATTR_REGCOUNT
	.align		4
.L_46:
        /*0018*/ 	.byte	0x04, 0x2f
        /*001a*/ 	.short	(.L_48 - .L_47)
	.align		4
.L_47:
        /*001c*/ 	.word	index@(_ZN3cub18CUB_300001_SM_10006detail8for_each13static_kernelINS2_12policy_hub_t12policy_500_tEmN6thrust24THRUST_300001_SM_1000_NS8cuda_cub20__uninitialized_fill7functorINS7_10device_ptrIfEEfEEEEvT0_T1_)
        /*0020*/ 	.word	0x00000008


	//----- nvinfo : EIATTR_FRAME_SIZE
	.align		4
.L_48:
        /*0024*/ 	.byte	0x04, 0x11
        /*0026*/ 	.short	(.L_50 - .L_49)
	.align		4
.L_49:
        /*0028*/ 	.word	index@(_ZN3cub18CUB_300001_SM_10006detail8for_each13static_kernelINS2_12policy_hub_t12policy_500_tEmN6thrust24THRUST_300001_SM_1000_NS8cuda_cub20__uninitialized_fill7functorINS7_10device_ptrIfEEfEEEEvT0_T1_)
        /*002c*/ 	.word	0x00000000


	//----- nvinfo : EIATTR_REGCOUNT
	.align		4
.L_50:
        /*0030*/ 	.byte	0x04, 0x2f
        /*0032*/ 	.short	(.L_52 - .L_51)
	.align		4
.L_51:
        /*0034*/ 	.word	index@(_ZN3cub18CUB_300001_SM_10006detail8for_each13static_kernelINS2_12policy_hub_t12policy_500_tEmN6thrust24THRUST_300001_SM_1000_NS8cuda_cub20__uninitialized_copy7functorINS7_6detail15normal_iteratorINS7_10device_ptrIfEEEENS7_7pointerIfNS8_3tagENS7_11use_defaultESI_EEEEEEvT0_T1_)
        /*0038*/ 	.word	0x0000000c


	//----- nvinfo : EIATTR_FRAME_SIZE
	.align		4
.L_52:
        /*003c*/ 	.byte	0x04, 0x11
        /*003e*/ 	.short	(.L_54 - .L_53)
	.align		4
.L_53:
        /*0040*/ 	.word	index@(_ZN3cub18CUB_300001_SM_10006detail8for_each13static_kernelINS2_12policy_hub_t12policy_500_tEmN6thrust24THRUST_300001_SM_1000_NS8cuda_cub20__uninitialized_copy7functorINS7_6detail15normal_iteratorINS7_10device_ptrIfEEEENS7_7pointerIfNS8_3tagENS7_11use_defaultESI_EEEEEEvT0_T1_)
        /*0044*/ 	.word	0x00000000


	//----- nvinfo : EIATTR_REGCOUNT
	.align		4
.L_54:
        /*0048*/ 	.byte	0x04, 0x2f
        /*004a*/ 	.short	(.L_56 - .L_55)
	.align		4
.L_55:
        /*004c*/ 	.word	index@(_ZN3cub18CUB_300001_SM_10006detail9transform16transform_kernelINS2_10policy_hubILb1EN4cuda3std3__45tupleIJN6thrust24THRUST_300001_SM_1000_NS6detail15normal_iteratorINSA_10device_ptrIfEEEEEEEE10policy1000Ei7functorIXadL_Z1gRKfEEESF_JPfEEEvT0_iT1_T2_DpNS2_10kernel_argIT3_EE)
        /*0050*/ 	.word	0x0000001c


	//----- nvinfo : EIATTR_FRAME_SIZE
	.align		4
.L_56:
        /*0054*/ 	.byte	0x04, 0x11
        /*0056*/ 	.short	(.L_58 - .L_57)
	.align		4
.L_57:
        /*0058*/ 	.word	index@(_ZN3cub18CUB_300001_SM_10006detail9transform16transform_kernelINS2_10policy_hubILb1EN4cuda3std3__45tupleIJN6thrust24THRUST_300001_SM_1000_NS6detail15normal_iteratorINSA_10device_ptrIfEEEEEEEE10policy1000Ei7functorIXadL_Z1gRKfEEESF_JPfEEEvT0_iT1_T2_DpNS2_10kernel_argIT3_EE)
        /*005c*/ 	.word	0x00000000


	//----- nvinfo : EIATTR_REGCOUNT
	.align		4
.L_58:
        /*0060*/ 	.byte	0x04, 0x2f
        /*0062*/ 	.short	(.L_60 - .L_59)
	.align		4
.L_59:
        /*0064*/ 	.word	index@(_ZN3cub18CUB_300001_SM_10006detail9transform16transform_kernelINS2_10policy_hubILb1EN4cuda3std3__45tupleIJN6thrust24THRUST_300001_SM_1000_NS6detail15normal_iteratorINSA_10device_ptrIfEEEEEEEE10policy1000El7functorIXadL_Z1gRKfEEESF_JPfEEEvT0_iT1_T2_DpNS2_10kernel_argIT3_EE)
        /*0068*/ 	.word	0x0000001c


	//----- nvinfo : EIATTR_FRAME_SIZE
	.align		4
.L_60:
        /*006c*/ 	.byte	0x04, 0x11
        /*006e*/ 	.short	(.L_62 - .L_61)
	.align		4
.L_61:
        /*0070*/ 	.word	index@(_ZN3cub18CUB_300001_SM_10006detail9transform16transform_kernelINS2_10policy_hubILb1EN4cuda3std3__45tupleIJN6thrust24THRUST_300001_SM_1000_NS6detail15normal_iteratorINSA_10device_ptrIfEEEEEEEE10policy1000El7functorIXadL_Z1gRKfEEESF_JPfEEEvT0_iT1_T2_DpNS2_10kernel_argIT3_EE)
        /*0074*/ 	.word	0x00000000


	//----- nvinfo : EIATTR_MIN_STACK_SIZE
	.align		4
.L_62:
        /*0078*/ 	.byte	0x04, 0x12
        /*007a*/ 	.short	(.L_64 - .L_63)
	.align		4
.L_63:
        /*007c*/ 	.word	index@(_ZN3cub18CUB_300001_SM_10006detail9transform16transform_kernelINS2_10policy_hubILb1EN4cuda3std3__45tupleIJN6thrust24THRUST_300001_SM_1000_NS6detail15normal_iteratorINSA_10device_ptrIfEEEEEEEE10policy1000El7functorIXadL_Z1gRKfEEESF_JPfEEEvT0_iT1_T2_DpNS2_10kernel_argIT3_EE)
        /*0080*/ 	.word	0x00000000


	//----- nvinfo : EIATTR_MIN_STACK_SIZE
	.align		4
.L_64:
        /*0084*/ 	.byte	0x04, 0x12
        /*0086*/ 	.short	(.L_66 - .L_65)
	.align		4
.L_65:
        /*0088*/ 	.word	index@(_ZN3cub18CUB_300001_SM_10006detail9transform16transform_kernelINS2_10policy_hubILb1EN4cuda3std3__45tupleIJN6thrust24THRUST_300001_SM_1000_NS6detail15normal_iteratorINSA_10device_ptrIfEEEEEEEE10policy1000Ei7functorIXadL_Z1gRKfEEESF_JPfEEEvT0_iT1_T2_DpNS2_10kernel_argIT3_EE)
        /*008c*/ 	.word	0x00000000


	//----- nvinfo : EIATTR_MIN_STACK_SIZE
	.align		4
.L_66:
        /*0090*/ 	.byte	0x04, 0x12
        /*0092*/ 	.short	(.L_68 - .L_67)
	.align		4
.L_67:
        /*0094*/ 	.word	index@(_ZN3cub18CUB_300001_SM_10006detail8for_each13static_kernelINS2_12policy_hub_t12policy_500_tEmN6thrust24THRUST_300001_SM_1000_NS8cuda_cub20__uninitialized_copy7functorINS7_6detail15normal_iteratorINS7_10device_ptrIfEEEENS7_7pointerIfNS8_3tagENS7_11use_defaultESI_EEEEEEvT0_T1_)
        /*0098*/ 	.word	0x00000000


	//----- nvinfo : EIATTR_MIN_STACK_SIZE
	.align		4
.L_68:
        /*009c*/ 	.byte	0x04, 0x12
        /*009e*/ 	.short	(.L_70 - .L_69)
	.align		4
.L_69:
        /*00a0*/ 	.word	index@(_ZN3cub18CUB_300001_SM_10006detail8for_each13static_kernelINS2_12policy_hub_t12policy_500_tEmN6thrust24THRUST_300001_SM_1000_NS8cuda_cub20__uninitialized_fill7functorINS7_10device_ptrIfEEfEEEEvT0_T1_)
        /*00a4*/ 	.word	0x00000000


	//----- nvinfo : EIATTR_MIN_STACK_SIZE
	.align		4
.L_70:
        /*00a8*/ 	.byte	0x04, 0x12
        /*00aa*/ 	.short	(.L_72 - .L_71)
	.align		4
.L_71:
        /*00ac*/ 	.word	index@(_ZN3cub18CUB_300001_SM_10006detail11EmptyKernelIvEEvv)
        /*00b0*/ 	.word	0x00000000
.L_72:


//--------------------- .nv.compat                --------------------------
	.section	.nv.compat,"",@"SHT_CUDA_COMPAT_INFO"
	.align	4
        /*0000*/ 	.byte	0x02, 0x09, 0x00, 0x00, 0x02, 0x02, 0x01, 0x00, 0x02, 0x05, 0x05, 0x00, 0x03, 0x07, 0x01, 0x01
        /*0010*/ 	.byte	0x02, 0x03, 0x00, 0x00, 0x02, 0x06, 0x01, 0x00, 0x04, 0x0b, 0x08, 0x00, 0x09, 0x00, 0x00, 0x00
        /*0020*/ 	.byte	0x00, 0x00, 0x00, 0x00


//--------------------- .nv.info._ZN3cub18CUB_300001_SM_10006detail9transform16transform_kernelINS2_10policy_hubILb1EN4cuda3std3__45tupleIJN6thrust24THRUST_300001_SM_1000_NS6detail15normal_iteratorINSA_10device_ptrIfEEEEEEEE10policy1000El7functorIXadL_Z1gRKfEEESF_JPfEEEvT0_iT1_T2_DpNS2_10kernel_argIT3_EE --------------------------
	.section	.nv.info._ZN3cub18CUB_300001_SM_10006detail9transform16transform_kernelINS2_10policy_hubILb1EN4cuda3std3__45tupleIJN6thrust24THRUST_300001_SM_1000_NS6detail15normal_iteratorINSA_10device_ptrIfEEEEEEEE10policy1000El7functorIXadL_Z1gRKfEEESF_JPfEEEvT0_iT1_T2_DpNS2_10kernel_argIT3_EE,"",@"SHT_CUDA_INFO"
	.sectionflags	@""
	.align	4


	//----- nvinfo : EIATTR_CUDA_API_VERSION
	.align		4
        /*0000*/ 	.byte	0x04, 0x37
        /*0002*/ 	.short	(.L_74 - .L_73)
.L_73:
        /*0004*/ 	.word	0x00000082


	//----- nvinfo : EIATTR_KPARAM_INFO
	.align		4
.L_74:
        /*0008*/ 	.byte	0x04, 0x17
        /*000a*/ 	.short	(.L_76 - .L_75)
.L_75:
        /*000c*/ 	.word	0x00000000
        /*0010*/ 	.short	0x0004
        /*0012*/ 	.short	0x0018
        /*0014*/ 	.byte	0x00, 0xf0, 0x41, 0x00


	//----- nvinfo : EIATTR_KPARAM_INFO
	.align		4
.L_76:
        /*0018*/ 	.byte	0x04, 0x17
        /*001a*/ 	.short	(.L_78 - .L_77)
.L_77:
        /*001c*/ 	.word	0x00000000
        /*0020*/ 	.short	0x0003
        /*0022*/ 	.short	0x0010
        /*0024*/ 	.byte	0x00, 0xf0, 0x21, 0x00


	//----- nvinfo : EIATTR_KPARAM_INFO
	.align		4
.L_78:
        /*0028*/ 	.byte	0x04, 0x17
        /*002a*/ 	.short	(.L_80 - .L_79)
.L_79:
        /*002c*/ 	.word	0x00000000
        /*0030*/ 	.short	0x0002
        /*0032*/ 	.short	0x000c
        /*0034*/ 	.byte	0x00, 0xf0, 0x05, 0x00


	//----- nvinfo : EIATTR_KPARAM_INFO
	.align		4
.L_80:
        /*0038*/ 	.byte	0x04, 0x17
        /*003a*/ 	.short	(.L_82 - .L_81)
.L_81:
        /*003c*/ 	.word	0x00000000
        /*0040*/ 	.short	0x0001
        /*0042*/ 	.short	0x0008
        /*0044*/ 	.byte	0x00, 0xf0, 0x11, 0x00


	//----- nvinfo : EIATTR_KPARAM_INFO
	.align		4
.L_82:
        /*0048*/ 	.byte	0x04, 0x17
        /*004a*/ 	.short	(.L_84 - .L_83)
.L_83:
        /*004c*/ 	.word	0x00000000
        /*0050*/ 	.short	0x0000
        /*0052*/ 	.short	0x0000
        /*0054*/ 	.byte	0x00, 0xf0, 0x21, 0x00


	//----- nvinfo : EIATTR_SPARSE_MMA_MASK
	.align		4
.L_84:
        /*0058*/ 	.byte	0x03, 0x50
        /*005a*/ 	.short	0x0000


	//----- nvinfo : EIATTR_MAXREG_COUNT
	.align		4
        /*005c*/ 	.byte	0x03, 0x1b
        /*005e*/ 	.short	0x00ff


	//----- nvinfo : EIATTR_MERCURY_ISA_VERSION
	.align		4
        /*0060*/ 	.byte	0x03, 0x5f
        /*0062*/ 	.short	0x0101


	//----- nvinfo : EIATTR_VRC_CTA_INIT_COUNT
	.align		4
        /*0064*/ 	.byte	0x02, 0x4a
	.zero		1
	.zero		1


	//----- nvinfo : EIATTR_EXIT_INSTR_OFFSETS
	.align		4
        /*0068*/ 	.byte	0x04, 0x1c
        /*006a*/ 	.short	(.L_86 - .L_85)


	//   ....[0]....
.L_85:
        /*006c*/ 	.word	0x000002a0


	//   ....[1]....
        /*0070*/ 	.word	0x00000a30


	//   ....[2]....
        /*0074*/ 	.word	0x00000c60


	//   ....[3]....
        /*0078*/ 	.word	0x00000da0


	//   ....[4]....
        /*007c*/ 	.word	0x00000dd0


	//   ....[5]....
        /*0080*/ 	.word	0x00000e30


	//   ....[6]....
        /*0084*/ 	.word	0x00000e50


	//   ....[7]....
        /*0088*/ 	.word	0x00001310


	//   ....[8]....
        /*008c*/ 	.word	0x00001520


	//   ....[9]....
        /*0090*/ 	.word	0x00001670


	//   ....[10]....
        /*0094*/ 	.word	0x00001710


	//----- nvinfo : EIATTR_MAX_THREADS
	.align		4
.L_86:
        /*0098*/ 	.byte	0x04, 0x05
        /*009a*/ 	.short	(.L_88 - .L_87)
.L_87:
        /*009c*/ 	.word	0x00000080
        /*00a0*/ 	.word	0x00000001
        /*00a4*/ 	.word	0x00000001


	//----- nvinfo : EIATTR_CRS_STACK_SIZE
	.align		4
.L_88:
        /*00a8*/ 	.byte	0x04, 0x1e
        /*00aa*/ 	.short	(.L_90 - .L_89)
.L_89:
        /*00ac*/ 	.word	0x00000000


	//----- nvinfo : EIATTR_CBANK_PARAM_SIZE
	.align		4
.L_90:
        /*00b0*/ 	.byte	0x03, 0x19
        /*00b2*/ 	.short	0x0028


	//----- nvinfo : EIATTR_PARAM_CBANK
	.align		4
        /*00b4*/ 	.byte	0x04, 0x0a
        /*00b6*/ 	.short	(.L_92 - .L_91)
	.align		4
.L_91:
        /*00b8*/ 	.word	index@(.nv.constant0._ZN3cub18CUB_300001_SM_10006detail9transform16transform_kernelINS2_10policy_hubILb1EN4cuda3std3__45tupleIJN6thrust24THRUST_300001_SM_1000_NS6detail15normal_iteratorINSA_10device_ptrIfEEEEEEEE10policy1000El7functorIXadL_Z1gRKfEEESF_JPfEEEvT0_iT1_T2_DpNS2_10kernel_argIT3_EE)
        /*00bc*/ 	.short	0x0380
        /*00be*/ 	.short	0x0028


	//----- nvinfo : EIATTR_SW_WAR
	.align		4
.L_92:
        /*00c0*/ 	.byte	0x04, 0x36
        /*00c2*/ 	.short	(.L_94 - .L_93)
.L_93:
        /*00c4*/ 	.word	0x00000008
.L_94:


//--------------------- .nv.info._ZN3cub18CUB_300001_SM_10006detail9transform16transform_kernelINS2_10policy_hubILb1EN4cuda3std3__45tupleIJN6thrust24THRUST_300001_SM_1000_NS6detail15normal_iteratorINSA_10device_ptrIfEEEEEEEE10policy1000Ei7functorIXadL_Z1gRKfEEESF_JPfEEEvT0_iT1_T2_DpNS2_10kernel_argIT3_EE --------------------------
	.section	.nv.info._ZN3cub18CUB_300001_SM_10006detail9transform16transform_kernelINS2_10policy_hubILb1EN4cuda3std3__45tupleIJN6thrust24THRUST_300001_SM_1000_NS6detail15normal_iteratorINSA_10device_ptrIfEEEEEEEE10policy1000Ei7functorIXadL_Z1gRKfEEESF_JPfEEEvT0_iT1_T2_DpNS2_10kernel_argIT3_EE,"",@"SHT_CUDA_INFO"
	.sectionflags	@""
	.align	4


	//----- nvinfo : EIATTR_CUDA_API_VERSION
	.align		4
        /*0000*/ 	.byte	0x04, 0x37
        /*0002*/ 	.short	(.L_96 - .L_95)
.L_95:
        /*0004*/ 	.word	0x00000082


	//----- nvinfo : EIATTR_KPARAM_INFO
	.align		4
.L_96:
        /*0008*/ 	.byte	0x04, 0x17
        /*000a*/ 	.short	(.L_98 - .L_97)
.L_97:
        /*000c*/ 	.word	0x00000000
        /*0010*/ 	.short	0x0004
        /*0012*/ 	.short	0x0018
        /*0014*/ 	.byte	0x00, 0xf0, 0x41, 0x00


	//----- nvinfo : EIATTR_KPARAM_INFO
	.align		4
.L_98:
        /*0018*/ 	.byte	0x04, 0x17
        /*001a*/ 	.short	(.L_100 - .L_99)
.L_99:
        /*001c*/ 	.word	0x00000000
        /*0020*/ 	.short	0x0003
        /*0022*/ 	.short	0x0010
        /*0024*/ 	.byte	0x00, 0xf0, 0x21, 0x00


	//----- nvinfo : EIATTR_KPARAM_INFO
	.align		4
.L_100:
        /*0028*/ 	.byte	0x04, 0x17
        /*002a*/ 	.short	(.L_102 - .L_101)
.L_101:
        /*002c*/ 	.word	0x00000000
        /*0030*/ 	.short	0x0002
        /*0032*/ 	.short	0x0008
        /*0034*/ 	.byte	0x00, 0xf0, 0x05, 0x00


	//----- nvinfo : EIATTR_KPARAM_INFO
	.align		4
.L_102:
        /*0038*/ 	.byte	0x04, 0x17
        /*003a*/ 	.short	(.L_104 - .L_103)
.L_103:
        /*003c*/ 	.word	0x00000000
        /*0040*/ 	.short	0x0001
        /*0042*/ 	.short	0x0004
        /*0044*/ 	.byte	0x00, 0xf0, 0x11, 0x00


	//----- nvinfo : EIATTR_KPARAM_INFO
	.align		4
.L_104:
        /*0048*/ 	.byte	0x04, 0x17
        /*004a*/ 	.short	(.L_106 - .L_105)
.L_105:
        /*004c*/ 	.word	0x00000000
        /*0050*/ 	.short	0x0000
        /*0052*/ 	.short	0x0000
        /*0054*/ 	.byte	0x00, 0xf0, 0x11, 0x00


	//----- nvinfo : EIATTR_SPARSE_MMA_MASK
	.align		4
.L_106:
        /*0058*/ 	.byte	0x03, 0x50
        /*005a*/ 	.short	0x0000


	//----- nvinfo : EIATTR_MAXREG_COUNT
	.align		4
        /*005c*/ 	.byte	0x03, 0x1b
        /*005e*/ 	.short	0x00ff


	//----- nvinfo : EIATTR_MERCURY_ISA_VERSION
	.align		4
        /*0060*/ 	.byte	0x03, 0x5f
        /*0062*/ 	.short	0x0101


	//----- nvinfo : EIATTR_VRC_CTA_INIT_COUNT
	.align		4
        /*0064*/ 	.byte	0x02, 0x4a
	.zero		1
	.zero		1


	//----- nvinfo : EIATTR_EXIT_INSTR_OFFSETS
	.align		4
        /*0068*/ 	.byte	0x04, 0x1c
        /*006a*/ 	.short	(.L_108 - .L_107)


	//   ....[0]....
.L_107:
        /*006c*/ 	.word	0x000001f0


	//   ....[1]....
        /*0070*/ 	.word	0x000006b0


	//   ....[2]....
        /*0074*/ 	.word	0x000008d0


	//   ....[3]....
        /*0078*/ 	.word	0x00000a20


	//   ....[4]....
        /*007c*/ 	.word	0x00000ae0


	//   ....[5]....
        /*0080*/ 	.word	0x00000b00


	//   ....[6]....
        /*0084*/ 	.word	0x00000ea0


	//   ....[7]....
        /*0088*/ 	.word	0x000010d0


	//   ....[8]....
        /*008c*/ 	.word	0x00001210


	//   ....[9]....
        /*0090*/ 	.word	0x00001240


	//   ....[10]....
        /*0094*/ 	.word	0x000012a0


	//----- nvinfo : EIATTR_MAX_THREADS
	.align		4
.L_108:
        /*0098*/ 	.byte	0x04, 0x05
        /*009a*/ 	.short	(.L_110 - .L_109)
.L_109:
        /*009c*/ 	.word	0x00000080
        /*00a0*/ 	.word	0x00000001
        /*00a4*/ 	.word	0x00000001


	//----- nvinfo : EIATTR_CRS_STACK_SIZE
	.align		4
.L_110:
        /*00a8*/ 	.byte	0x04, 0x1e
        /*00aa*/ 	.short	(.L_112 - .L_111)
.L_111:
        /*00ac*/ 	.word	0x00000000


	//----- nvinfo : EIATTR_CBANK_PARAM_SIZE
	.align		4
.L_112:
        /*00b0*/ 	.byte	0x03, 0x19
        /*00b2*/ 	.short	0x0028


	//----- nvinfo : EIATTR_PARAM_CBANK
	.align		4
        /*00b4*/ 	.byte	0x04, 0x0a
        /*00b6*/ 	.short	(.L_114 - .L_113)
	.align		4
.L_113:
        /*00b8*/ 	.word	index@(.nv.constant0._ZN3cub18CUB_300001_SM_10006detail9transform16transform_kernelINS2_10policy_hubILb1EN4cuda3std3__45tupleIJN6thrust24THRUST_300001_SM_1000_NS6detail15normal_iteratorINSA_10device_ptrIfEEEEEEEE10policy1000Ei7functorIXadL_Z1gRKfEEESF_JPfEEEvT0_iT1_T2_DpNS2_10kernel_argIT3_EE)
        /*00bc*/ 	.short	0x0380
        /*00be*/ 	.short	0x0028


	//----- nvinfo : EIATTR_SW_WAR
	.align		4
.L_114:
        /*00c0*/ 	.byte	0x04, 0x36
        /*00c2*/ 	.short	(.L_116 - .L_115)
.L_115:
        /*00c4*/ 	.word	0x00000008
.L_116:


//--------------------- .nv.info._ZN3cub18CUB_300001_SM_10006detail8for_each13static_kernelINS2_12policy_hub_t12policy_500_tEmN6thrust24THRUST_300001_SM_1000_NS8cuda_cub20__uninitialized_copy7functorINS7_6detail15normal_iteratorINS7_10device_ptrIfEEEENS7_7pointerIfNS8_3tagENS7_11use_defaultESI_EEEEEEvT0_T1_ --------------------------
	.section	.nv.info._ZN3cub18CUB_300001_SM_10006detail8for_each13static_kernelINS2_12policy_hub_t12policy_500_tEmN6thrust24THRUST_300001_SM_1000_NS8cuda_cub20__uninitialized_copy7functorINS7_6detail15normal_iteratorINS7_10device_ptrIfEEEENS7_7pointerIfNS8_3tagENS7_11use_defaultESI_EEEEEEvT0_T1_,"",@"SHT_CUDA_INFO"
	.sectionflags	@""
	.align	4


	//----- nvinfo : EIATTR_CUDA_API_VERSION
	.align		4
        /*0000*/ 	.byte	0x04, 0x37
        /*0002*/ 	.short	(.L_118 - .L_117)
.L_117:
        /*0004*/ 	.word	0x00000082


	//----- nvinfo : EIATTR_KPARAM_INFO
	.align		4
.L_118:
        /*0008*/ 	.byte	0x04, 0x17
        /*000a*/ 	.short	(.L_120 - .L_119)
.L_119:
        /*000c*/ 	.word	0x00000000
        /*0010*/ 	.short	0x0001
        /*0012*/ 	.short	0x0008
        /*0014*/ 	.byte	0x00, 0xf0, 0x41, 0x00


	//----- nvinfo : EIATTR_KPARAM_INFO
	.align		4
.L_120:
        /*0018*/ 	.byte	0x04, 0x17
        /*001a*/ 	.short	(.L_122 - .L_121)
.L_121:
        /*001c*/ 	.word	0x00000000
        /*0020*/ 	.short	0x0000
        /*0022*/ 	.short	0x0000
        /*0024*/ 	.byte	0x00, 0xf0, 0x21, 0x00


	//----- nvinfo : EIATTR_SPARSE_MMA_MASK
	.align		4
.L_122:
        /*0028*/ 	.byte	0x03, 0x50
        /*002a*/ 	.short	0x0000


	//----- nvinfo : EIATTR_MAXREG_COUNT
	.align		4
        /*002c*/ 	.byte	0x03, 0x1b
        /*002e*/ 	.short	0x00ff


	//----- nvinfo : EIATTR_MERCURY_ISA_VERSION
	.align		4
        /*0030*/ 	.byte	0x03, 0x5f
        /*0032*/ 	.short	0x0101


	//----- nvinfo : EIATTR_VRC_CTA_INIT_COUNT
	.align		4
        /*0034*/ 	.byte	0x02, 0x4a
	.zero		1
	.zero		1


	//----- nvinfo : EIATTR_EXIT_INSTR_OFFSETS
	.align		4
        /*0038*/ 	.byte	0x04, 0x1c
        /*003a*/ 	.short	(.L_124 - .L_123)


	//   ....[0]....
.L_123:
        /*003c*/ 	.word	0x00000190


	//   ....[1]....
        /*0040*/ 	.word	0x00000310


	//   ....[2]....
        /*0044*/ 	.word	0x000003e0


	//----- nvinfo : EIATTR_MAX_THREADS
	.align		4
.L_124:
        /*0048*/ 	.byte	0x04, 0x05
        /*004a*/ 	.short	(.L_126 - .L_125)
.L_125:
        /*004c*/ 	.word	0x00000100
        /*0050*/ 	.word	0x00000001
        /*0054*/ 	.word	0x00000001


	//----- nvinfo : EIATTR_CRS_STACK_SIZE
	.align		4
.L_126:
        /*0058*/ 	.byte	0x04, 0x1e
        /*005a*/ 	.short	(.L_128 - .L_127)
.L_127:
        /*005c*/ 	.word	0x00000000


	//----- nvinfo : EIATTR_CBANK_PARAM_SIZE
	.align		4
.L_128:
        /*0060*/ 	.byte	0x03, 0x19
        /*0062*/ 	.short	0x0018


	//----- nvinfo : EIATTR_PARAM_CBANK
	.align		4
        /*0064*/ 	.byte	0x04, 0x0a
        /*0066*/ 	.short	(.L_130 - .L_129)
	.align		4
.L_129:
        /*0068*/ 	.word	index@(.nv.constant0._ZN3cub18CUB_300001_SM_10006detail8for_each13static_kernelINS2_12policy_hub_t12policy_500_tEmN6thrust24THRUST_300001_SM_1000_NS8cuda_cub20__uninitialized_copy7functorINS7_6detail15normal_iteratorINS7_10device_ptrIfEEEENS7_7pointerIfNS8_3tagENS7_11use_defaultESI_EEEEEEvT0_T1_)
        /*006c*/ 	.short	0x0380
        /*006e*/ 	.short	0x0018


	//----- nvinfo : EIATTR_SW_WAR
	.align		4
.L_130:
        /*0070*/ 	.byte	0x04, 0x36
        /*0072*/ 	.short	(.L_132 - .L_131)
.L_131:
        /*0074*/ 	.word	0x00000008
.L_132:


//--------------------- .nv.info._ZN3cub18CUB_300001_SM_10006detail8for_each13static_kernelINS2_12policy_hub_t12policy_500_tEmN6thrust24THRUST_300001_SM_1000_NS8cuda_cub20__uninitialized_fill7functorINS7_10device_ptrIfEEfEEEEvT0_T1_ --------------------------
	.section	.nv.info._ZN3cub18CUB_300001_SM_10006detail8for_each13static_kernelINS2_12policy_hub_t12policy_500_tEmN6thrust24THRUST_300001_SM_1000_NS8cuda_cub20__uninitialized_fill7functorINS7_10device_ptrIfEEfEEEEvT0_T1_,"",@"SHT_CUDA_INFO"
	.sectionflags	@""
	.align	4


	//----- nvinfo : EIATTR_CUDA_API_VERSION
	.align		4
        /*0000*/ 	.byte	0x04, 0x37
        /*0002*/ 	.short	(.L_134 - .L_133)
.L_133:
        /*0004*/ 	.word	0x00000082


	//----- nvinfo : EIATTR_KPARAM_INFO
	.align		4
.L_134:
        /*0008*/ 	.byte	0x04, 0x17
        /*000a*/ 	.short	(.L_136 - .L_135)
.L_135:
        /*000c*/ 	.word	0x00000000
        /*0010*/ 	.short	0x0001
        /*0012*/ 	.short	0x0008
        /*0014*/ 	.byte	0x00, 0xf0, 0x41, 0x00


	//----- nvinfo : EIATTR_KPARAM_INFO
	.align		4
.L_136:
        /*0018*/ 	.byte	0x04, 0x17
        /*001a*/ 	.short	(.L_138 - .L_137)
.L_137:
        /*001c*/ 	.word	0x00000000
        /*0020*/ 	.short	0x0000
        /*0022*/ 	.short	0x0000
        /*0024*/ 	.byte	0x00, 0xf0, 0x21, 0x00


	//----- nvinfo : EIATTR_SPARSE_MMA_MASK
	.align		4
.L_138:
        /*0028*/ 	.byte	0x03, 0x50
        /*002a*/ 	.short	0x0000


	//----- nvinfo : EIATTR_MAXREG_COUNT
	.align		4
        /*002c*/ 	.byte	0x03, 0x1b
        /*002e*/ 	.short	0x00ff


	//----- nvinfo : EIATTR_MERCURY_ISA_VERSION
	.align		4
        /*0030*/ 	.byte	0x03, 0x5f
        /*0032*/ 	.short	0x0101


	//----- nvinfo : EIATTR_VRC_CTA_INIT_COUNT
	.align		4
        /*0034*/ 	.byte	0x02, 0x4a
	.zero		1
	.zero		1


	//----- nvinfo : EIATTR_EXIT_INSTR_OFFSETS
	.align		4
        /*0038*/ 	.byte	0x04, 0x1c
        /*003a*/ 	.short	(.L_140 - .L_139)


	//   ....[0]....
.L_139:
        /*003c*/ 	.word	0x00000130


	//   ....[1]....
        /*0040*/ 	.word	0x00000230


	//   ....[2]....
        /*0044*/ 	.word	0x00000260


	//----- nvinfo : EIATTR_MAX_THREADS
	.align		4
.L_140:
        /*0048*/ 	.byte	0x04, 0x05
        /*004a*/ 	.short	(.L_142 - .L_141)
.L_141:
        /*004c*/ 	.word	0x00000100
        /*0050*/ 	.word	0x00000001
        /*0054*/ 	.word	0x00000001


	//----- nvinfo : EIATTR_CBANK_PARAM_SIZE
	.align		4
.L_142:
        /*0058*/ 	.byte	0x03, 0x19
        /*005a*/ 	.short	0x0018


	//----- nvinfo : EIATTR_PARAM_CBANK
	.align		4
        /*005c*/ 	.byte	0x04, 0x0a
        /*005e*/ 	.short	(.L_144 - .L_143)
	.align		4
.L_143:
        /*0060*/ 	.word	index@(.nv.constant0._ZN3cub18CUB_300001_SM_10006detail8for_each13static_kernelINS2_12policy_hub_t12policy_500_tEmN6thrust24THRUST_300001_SM_1000_NS8cuda_cub20__uninitialized_fill7functorINS7_10device_ptrIfEEfEEEEvT0_T1_)
        /*0064*/ 	.short	0x0380
        /*0066*/ 	.short	0x0018


	//----- nvinfo : EIATTR_SW_WAR
	.align		4
.L_144:
        /*0068*/ 	.byte	0x04, 0x36
        /*006a*/ 	.short	(.L_146 - .L_145)
.L_145:
        /*006c*/ 	.word	0x00000008
.L_146:


//--------------------- .nv.info._ZN3cub18CUB_300001_SM_10006detail11EmptyKernelIvEEvv --------------------------
	.section	.nv.info._ZN3cub18CUB_300001_SM_10006detail11EmptyKernelIvEEvv,"",@"SHT_CUDA_INFO"
	.sectionflags	@""
	.align	4


	//----- nvinfo : EIATTR_CUDA_API_VERSION
	.align		4
        /*0000*/ 	.byte	0x04, 0x37
        /*0002*/ 	.short	(.L_148 - .L_147)
.L_147:
        /*0004*/ 	.word	0x00000082


	//----- nvinfo : EIATTR_SPARSE_MMA_MASK
	.align		4
.L_148:
        /*0008*/ 	.byte	0x03, 0x50
        /*000a*/ 	.short	0x0000


	//----- nvinfo : EIATTR_MAXREG_COUNT
	.align		4
        /*000c*/ 	.byte	0x03, 0x1b
        /*000e*/ 	.short	0x00ff


	//----- nvinfo : EIATTR_MERCURY_ISA_VERSION
	.align		4
        /*0010*/ 	.byte	0x03, 0x5f
        /*0012*/ 	.short	0x0101


	//----- nvinfo : EIATTR_VRC_CTA_INIT_COUNT
	.align		4
        /*0014*/ 	.byte	0x02, 0x4a
	.zero		1
	.zero		1


	//----- nvinfo : EIATTR_EXIT_INSTR_OFFSETS
	.align		4
        /*0018*/ 	.byte	0x04, 0x1c
        /*001a*/ 	.short	(.L_150 - .L_149)


	//   ....[0]....
.L_149:
        /*001c*/ 	.word	0x00000010


	//----- nvinfo : EIATTR_SW_WAR
	.align		4
.L_150:
        /*0020*/ 	.byte	0x04, 0x36
        /*0022*/ 	.short	(.L_152 - .L_151)
.L_151:
        /*0024*/ 	.word	0x00000008
.L_152:


//--------------------- .nv.callgraph             --------------------------
	.section	.nv.callgraph,"",@"SHT_CUDA_CALLGRAPH"
	.align	4
	.sectionentsize	8
	.align		4
        /*0000*/ 	.word	0x00000000
	.align		4
        /*0004*/ 	.word	0xffffffff
	.align		4
        /*0008*/ 	.word	0x00000000
	.align		4
        /*000c*/ 	.word	0xfffffffe
	.align		4
        /*0010*/ 	.word	0x00000000
	.align		4
        /*0014*/ 	.word	0xfffffffd
	.align		4
        /*0018*/ 	.word	0x00000000
	.align		4
        /*001c*/ 	.word	0xfffffffc


//--------------------- .nv.constant4             --------------------------
	.section	.nv.constant4,"a",@progbits
	.align	8
	.align		8
.nv.constant4:
        /*0000*/ 	.dword	_ZN33_INTERNAL_c9578943_4_k_cu__Z1gRKf4cuda3std3__45__cpo5beginE
	.align		8
        /*0008*/ 	.dword	_ZN33_INTERNAL_c9578943_4_k_cu__Z1gRKf4cuda3std3__45__cpo3endE
	.align		8
        /*0010*/ 	.dword	_ZN33_INTERNAL_c9578943_4_k_cu__Z1gRKf4cuda3std3__45__cpo6cbeginE
	.align		8
        /*0018*/ 	.dword	_ZN33_INTERNAL_c9578943_4_k_cu__Z1gRKf4cuda3std3__45__cpo4cendE
	.align		8
        /*0020*/ 	.dword	_ZN33_INTERNAL_c9578943_4_k_cu__Z1gRKf4cuda3std3__45__cpo6rbeginE
	.align		8
        /*0028*/ 	.dword	_ZN33_INTERNAL_c9578943_4_k_cu__Z1gRKf4cuda3std3__45__cpo4rendE
	.align		8
        /*0030*/ 	.dword	_ZN33_INTERNAL_c9578943_4_k_cu__Z1gRKf4cuda3std3__45__cpo7crbeginE
	.align		8
        /*0038*/ 	.dword	_ZN33_INTERNAL_c9578943_4_k_cu__Z1gRKf4cuda3std3__45__cpo5crendE
	.align		8
        /*0040*/ 	.dword	_ZN33_INTERNAL_c9578943_4_k_cu__Z1gRKf4cuda3std3__435_GLOBAL__N__c9578943_4_k_cu__Z1gRKf6ignoreE
	.align		8
        /*0048*/ 	.dword	_ZN33_INTERNAL_c9578943_4_k_cu__Z1gRKf4cuda3std3__419piecewise_constructE
	.align		8
        /*0050*/ 	.dword	_ZN33_INTERNAL_c9578943_4_k_cu__Z1gRKf4cuda3std3__48in_placeE
	.align		8
        /*0058*/ 	.dword	_ZN33_INTERNAL_c9578943_4_k_cu__Z1gRKf4cuda3std3__420unreachable_sentinelE
	.align		8
        /*0060*/ 	.dword	_ZN33_INTERNAL_c9578943_4_k_cu__Z1gRKf4cuda3std3__47nulloptE
	.align		8
        /*0068*/ 	.dword	_ZN33_INTERNAL_c9578943_4_k_cu__Z1gRKf4cuda3std3__48unexpectE
	.align		8
        /*0070*/ 	.dword	_ZN33_INTERNAL_c9578943_4_k_cu__Z1gRKf4cuda3std6ranges3__45__cpo4swapE
	.align		8
        /*0078*/ 	.dword	_ZN33_INTERNAL_c9578943_4_k_cu__Z1gRKf4cuda3std6ranges3__45__cpo9iter_moveE
	.align		8
        /*0080*/ 	.dword	_ZN33_INTERNAL_c9578943_4_k_cu__Z1gRKf4cuda3std6ranges3__45__cpo5beginE
	.align		8
        /*0088*/ 	.dword	_ZN33_INTERNAL_c9578943_4_k_cu__Z1gRKf4cuda3std6ranges3__45__cpo3endE
	.align		8
        /*0090*/ 	.dword	_ZN33_INTERNAL_c9578943_4_k_cu__Z1gRKf4cuda3std6ranges3__45__cpo6cbeginE
	.align		8
        /*0098*/ 	.dword	_ZN33_INTERNAL_c9578943_4_k_cu__Z1gRKf4cuda3std6ranges3__45__cpo4cendE
	.align		8
        /*00a0*/ 	.dword	_ZN33_INTERNAL_c9578943_4_k_cu__Z1gRKf4cuda3std6ranges3__45__cpo7advanceE
	.align		8
        /*00a8*/ 	.dword	_ZN33_INTERNAL_c9578943_4_k_cu__Z1gRKf4cuda3std6ranges3__45__cpo9iter_swapE
	.align		8
        /*00b0*/ 	.dword	_ZN33_INTERNAL_c9578943_4_k_cu__Z1gRKf4cuda3std6ranges3__45__cpo4nextE
	.align		8
        /*00b8*/ 	.dword	_ZN33_INTERNAL_c9578943_4_k_cu__Z1gRKf4cuda3std6ranges3__45__cpo4prevE
	.align		8
        /*00c0*/ 	.dword	_ZN33_INTERNAL_c9578943_4_k_cu__Z1gRKf4cuda3std6ranges3__45__cpo4dataE
	.align		8
        /*00c8*/ 	.dword	_ZN33_INTERNAL_c9578943_4_k_cu__Z1gRKf4cuda3std6ranges3__45__cpo5cdataE
	.align		8
        /*00d0*/ 	.dword	_ZN33_INTERNAL_c9578943_4_k_cu__Z1gRKf4cuda3std6ranges3__45__cpo4sizeE
	.align		8
        /*00d8*/ 	.dword	_ZN33_INTERNAL_c9578943_4_k_cu__Z1gRKf4cuda3std6ranges3__45__cpo5ssizeE
	.align		8
        /*00e0*/ 	.dword	_ZN33_INTERNAL_c9578943_4_k_cu__Z1gRKf4cuda3std6ranges3__45__cpo8distanceE
	.align		8
        /*00e8*/ 	.dword	_ZN33_INTERNAL_c9578943_4_k_cu__Z1gRKf6thrust24THRUST_300001_SM_1000_NS8cuda_cub3parE
	.align		8
        /*00f0*/ 	.dword	_ZN33_INTERNAL_c9578943_4_k_cu__Z1gRKf6thrust24THRUST_300001_SM_1000_NS8cuda_cub10par_nosyncE
	.align		8
        /*00f8*/ 	.dword	_ZN33_INTERNAL_c9578943_4_k_cu__Z1gRKf6thrust24THRUST_300001_SM_1000_NS6system6detail10sequential3seqE
	.align		8
        /*0100*/ 	.dword	_ZN33_INTERNAL_c9578943_4_k_cu__Z1gRKf6thrust24THRUST_300001_SM_1000_NS12placeholders2_1E
	.align		8
        /*0108*/ 	.dword	_ZN33_INTERNAL_c9578943_4_k_cu__Z1gRKf6thrust24THRUST_300001_SM_1000_NS12placeholders2_2E
	.align		8
        /*0110*/ 	.dword	_ZN33_INTERNAL_c9578943_4_k_cu__Z1gRKf6thrust24THRUST_300001_SM_1000_NS12placeholders2_3E
	.align		8
        /*0118*/ 	.dword	_ZN33_INTERNAL_c9578943_4_k_cu__Z1gRKf6thrust24THRUST_300001_SM_1000_NS12placeholders2_4E
	.align		8
        /*0120*/ 	.dword	_ZN33_INTERNAL_c9578943_4_k_cu__Z1gRKf6thrust24THRUST_300001_SM_1000_NS12placeholders2_5E
	.align		8
        /*0128*/ 	.dword	_ZN33_INTERNAL_c9578943_4_k_cu__Z1gRKf6thrust24THRUST_300001_SM_1000_NS12placeholders2_6E
	.align		8
        /*0130*/ 	.dword	_ZN33_INTERNAL_c9578943_4_k_cu__Z1gRKf6thrust24THRUST_300001_SM_1000_NS12placeholders2_7E
	.align		8
        /*0138*/ 	.dword	_ZN33_INTERNAL_c9578943_4_k_cu__Z1gRKf6thrust24THRUST_300001_SM_1000_NS12placeholders2_8E
	.align		8
        /*0140*/ 	.dword	_ZN33_INTERNAL_c9578943_4_k_cu__Z1gRKf6thrust24THRUST_300001_SM_1000_NS12placeholders2_9E
	.align		8
        /*0148*/ 	.dword	_ZN33_INTERNAL_c9578943_4_k_cu__Z1gRKf6thrust24THRUST_300001_SM_1000_NS12placeholders3_10E
	.align		8
        /*0150*/ 	.dword	_ZN33_INTERNAL_c9578943_4_k_cu__Z1gRKf6thrust24THRUST_300001_SM_1000_NS3seqE


//--------------------- .text._ZN3cub18CUB_300001_SM_10006detail9transform16transform_kernelINS2_10policy_hubILb1EN4cuda3std3__45tupleIJN6thrust24THRUST_300001_SM_1000_NS6detail15normal_iteratorINSA_10device_ptrIfEEEEEEEE10policy1000El7functorIXadL_Z1gRKfEEESF_JPfEEEvT0_iT1_T2_DpNS2_10kernel_argIT3_EE --------------------------
	.section	.text._ZN3cub18CUB_300001_SM_10006detail9transform16transform_kernelINS2_10policy_hubILb1EN4cuda3std3__45tupleIJN6thrust24THRUST_300001_SM_1000_NS6detail15normal_iteratorINSA_10device_ptrIfEEEEEEEE10policy1000El7functorIXadL_Z1gRKfEEESF_JPfEEEvT0_iT1_T2_DpNS2_10kernel_argIT3_EE,"ax",@progbits
	.align	128
        .global         _ZN3cub18CUB_300001_SM_10006detail9transform16transform_kernelINS2_10policy_hubILb1EN4cuda3std3__45tupleIJN6thrust24THRUST_300001_SM_1000_NS6detail15normal_iteratorINSA_10device_ptrIfEEEEEEEE10policy1000El7functorIXadL_Z1gRKfEEESF_JPfEEEvT0_iT1_T2_DpNS2_10kernel_argIT3_EE
        .type           _ZN3cub18CUB_300001_SM_10006detail9transform16transform_kernelINS2_10policy_hubILb1EN4cuda3std3__45tupleIJN6thrust24THRUST_300001_SM_1000_NS6detail15normal_iteratorINSA_10device_ptrIfEEEEEEEE10policy1000El7functorIXadL_Z1gRKfEEESF_JPfEEEvT0_iT1_T2_DpNS2_10kernel_argIT3_EE,@function
        .size           _ZN3cub18CUB_300001_SM_10006detail9transform16transform_kernelINS2_10policy_hubILb1EN4cuda3std3__45tupleIJN6thrust24THRUST_300001_SM_1000_NS6detail15normal_iteratorINSA_10device_ptrIfEEEEEEEE10policy1000El7functorIXadL_Z1gRKfEEESF_JPfEEEvT0_iT1_T2_DpNS2_10kernel_argIT3_EE,(.L_x_51 - _ZN3cub18CUB_300001_SM_10006detail9transform16transform_kernelINS2_10policy_hubILb1EN4cuda3std3__45tupleIJN6thrust24THRUST_300001_SM_1000_NS6detail15normal_iteratorINSA_10device_ptrIfEEEEEEEE10policy1000El7functorIXadL_Z1gRKfEEESF_JPfEEEvT0_iT1_T2_DpNS2_10kernel_argIT3_EE)
        .other          _ZN3cub18CUB_300001_SM_10006detail9transform16transform_kernelINS2_10policy_hubILb1EN4cuda3std3__45tupleIJN6thrust24THRUST_300001_SM_1000_NS6detail15normal_iteratorINSA_10device_ptrIfEEEEEEEE10policy1000El7functorIXadL_Z1gRKfEEESF_JPfEEEvT0_iT1_T2_DpNS2_10kernel_argIT3_EE,@"STO_CUDA_ENTRY STV_DEFAULT"
_ZN3cub18CUB_300001_SM_10006detail9transform16transform_kernelINS2_10policy_hubILb1EN4cuda3std3__45tupleIJN6thrust24THRUST_300001_SM_1000_NS6detail15normal_iteratorINSA_10device_ptrIfEEEEEEEE10policy1000El7functorIXadL_Z1gRKfEEESF_JPfEEEvT0_iT1_T2_DpNS2_10kernel_argIT3_EE:
.text._ZN3cub18CUB_300001_SM_10006detail9transform16transform_kernelINS2_10policy_hubILb1EN4cuda3std3__45tupleIJN6thrust24THRUST_300001_SM_1000_NS6detail15normal_iteratorINSA_10device_ptrIfEEEEEEEE10policy1000El7functorIXadL_Z1gRKfEEESF_JPfEEEvT0_iT1_T2_DpNS2_10kernel_argIT3_EE:
[----:B------:R-:W-:Y:S08]  /*0000*/  LDC R1, c[0x0][0x37c] ;  /* 0x0000df00ff017b82 */ /* 0x000ff00000000800 */
[----:B------:R-:W0:Y:S01]  /*0010*/  LDC R0, c[0x0][0x388] ;  /* 0x0000e200ff007b82 */ /* 0x000e220000000800 */
[----:B------:R-:W1:Y:S01]  /*0020*/  LDCU.64 UR6, c[0x0][0x380] ;  /* 0x00007000ff0677ac */ /* 0x000e620008000a00 */
[----:B------:R-:W2:Y:S01]  /*0030*/  S2R R7, SR_TID.X ;  /* 0x0000000000077919 */ /* 0x000ea20000002100 */
[----:B------:R-:W-:Y:S05]  /*0040*/  BSSY.RECONVERGENT B0, `(.L_x_0) ;  /* 0x000001a000007945 */ /* 0x000fea0003800200 */
[----:B------:R-:W3:Y:S01]  /*0050*/  S2UR UR4, SR_CTAID.X ;  /* 0x00000000000479c3 */ /* 0x000ee20000002500 */
[----:B0-----:R-:W-:-:S04]  /*0060*/  SHF.L.U32 R5, R0, 0x7, RZ ;  /* 0x0000000700057819 */ /* 0x001fc800000006ff */
[----:B------:R-:W-:Y:S01]  /*0070*/  SHF.R.S32.HI R4, RZ, 0x1f, R5 ;  /* 0x0000001fff047819 */ /* 0x000fe20000011405 */
[----:B---3--:R-:W-:Y:S01]  /*0080*/  IMAD.WIDE.U32 R2, R5, UR4, RZ ;  /* 0x0000000405027c25 */ /* 0x008fe2000f8e00ff */
[----:B--2---:R-:W-:-:S03]  /*0090*/  SHF.L.U32 R11, R7, 0x7, RZ ;  /* 0x00000007070b7819 */ /* 0x004fc600000006ff */
[----:B------:R-:W-:Y:S01]  /*00a0*/  IMAD R13, R4, UR4, RZ ;  /* 0x00000004040d7c24 */ /* 0x000fe2000f8e02ff */
[----:B-1----:R-:W-:-:S03]  /*00b0*/  IADD3 R6, P1, PT, -R2, UR6, RZ ;  /* 0x0000000602067c10 */ /* 0x002fc6000ff3e1ff */
[----:B------:R-:W-:Y:S01]  /*00c0*/  IMAD.IADD R13, R3, 0x1, R13 ;  /* 0x00000001030d7824 */ /* 0x000fe200078e020d */
[----:B------:R-:W-:-:S04]  /*00d0*/  ISETP.LT.U32.AND P0, PT, R6, R5, PT ;  /* 0x000000050600720c */ /* 0x000fc80003f01070 */
[----:B------:R-:W-:-:S04]  /*00e0*/  IADD3.X R9, PT, PT, ~R13, UR7, RZ, P1, !PT ;  /* 0x000000070d097c10 */ /* 0x000fc80008ffe5ff */
[----:B------:R-:W-:-:S04]  /*00f0*/  ISETP.LT.AND.EX P0, PT, R9, R4, PT, P0 ;  /* 0x000000040900720c */ /* 0x000fc80003f01300 */
[----:B------:R-:W-:-:S05]  /*0100*/  SEL R6, R6, R5, P0 ;  /* 0x0000000506067207 */ /* 0x000fca0000000000 */
[----:B------:R-:W-:-:S05]  /*0110*/  IMAD.SHL.U32 R4, R6, 0x4, RZ ;  /* 0x0000000406047824 */ /* 0x000fca00078e00ff */
[----:B------:R-:W-:-:S13]  /*0120*/  ISETP.GE.AND P0, PT, R11, R4, PT ;  /* 0x000000040b00720c */ /* 0x000fda0003f06270 */
[----:B------:R-:W-:Y:S05]  /*0130*/  @P0 BRA `(.L_x_1) ;  /* 0x0000000000280947 */ /* 0x000fea0003800000 */
[----:B------:R-:W0:Y:S02]  /*0140*/  LDC.64 R8, c[0x0][0x398] ;  /* 0x0000e600ff087b82 */ /* 0x000e240000000a00 */
[----:B0-----:R-:W-:-:S04]  /*0150*/  LEA R8, P0, R2, R8, 0x2 ;  /* 0x0000000802087211 */ /* 0x001fc800078010ff */
[----:B------:R-:W-:-:S03]  /*0160*/  LEA.HI.X R9, R2, R9, R13, 0x2, P0 ;  /* 0x0000000902097211 */ /* 0x000fc600000f140d */
[----:B------:R-:W-:-:S07]  /*0170*/  IMAD.WIDE.U32 R8, R7, 0x80, R8 ;  /* 0x0000008007087825 */ /* 0x000fce00078e0008 */
.L_x_2:
[----:B------:R-:W-:Y:S01]  /*0180*/  IADD3 R11, PT, PT, R11, 0x4000, RZ ;  /* 0x000040000b0b7810 */ /* 0x000fe20007ffe0ff */
[----:B------:R0:W-:Y:S03]  /*0190*/  CCTL.E.PF2 [R8] ;  /* 0x000000000800798f */ /* 0x0001e60000800100 */
[----:B------:R-:W-:Y:S02]  /*01a0*/  ISETP.GE.AND P0, PT, R11, R4, PT ;  /* 0x000000040b00720c */ /* 0x000fe40003f06270 */
[----:B0-----:R-:W-:-:S05]  /*01b0*/  IADD3 R8, P1, PT, R8, 0x4000, RZ ;  /* 0x0000400008087810 */ /* 0x001fca0007f3e0ff */
[----:B------:R-:W-:-:S06]  /*01c0*/  IMAD.X R9, RZ, RZ, R9, P1 ;  /* 0x000000ffff097224 */ /* 0x000fcc00008e0609 */
[----:B------:R-:W-:Y:S05]  /*01d0*/  @!P0 BRA `(.L_x_2) ;  /* 0xfffffffc00e88947 */ /* 0x000fea000383ffff */
.L_x_1:
[----:B------:R-:W-:Y:S05]  /*01e0*/  BSYNC.RECONVERGENT B0 ;  /* 0x0000000000007941 */ /* 0x000fea0003800200 */
.L_x_0:
[----:B------:R-:W0:Y:S01]  /*01f0*/  LDCU.128 UR8, c[0x0][0x390] ;  /* 0x00007200ff0877ac */ /* 0x000e220008000c00 */
[----:B------:R-:W-:Y:S02]  /*0200*/  ISETP.NE.AND P0, PT, R5, R6, PT ;  /* 0x000000060500720c */ /* 0x000fe40003f05270 */
[C---:B------:R-:W-:Y:S01]  /*0210*/  SHF.L.U32 R3, R2.reuse, 0x2, RZ ;  /* 0x0000000202037819 */ /* 0x040fe200000006ff */
[----:B------:R-:W1:Y:S01]  /*0220*/  LDCU.64 UR4, c[0x0][0x358] ;  /* 0x00006b00ff0477ac */ /* 0x000e620008000a00 */
[----:B------:R-:W-:Y:S02]  /*0230*/  SHF.L.U64.HI R8, R2, 0x2, R13 ;  /* 0x0000000202087819 */ /* 0x000fe4000001020d */
[C---:B0-----:R-:W-:Y:S02]  /*0240*/  IADD3 R4, P1, PT, R3.reuse, UR10, RZ ;  /* 0x0000000a03047c10 */ /* 0x041fe4000ff3e0ff */
[----:B------:R-:W-:Y:S02]  /*0250*/  IADD3 R2, P2, PT, R3, UR8, RZ ;  /* 0x0000000803027c10 */ /* 0x000fe4000ff5e0ff */
[----:B------:R-:W-:-:S02]  /*0260*/  IADD3.X R5, PT, PT, R8, UR11, RZ, P1, !PT ;  /* 0x0000000b08057c10 */ /* 0x000fc40008ffe4ff */
[----:B------:R-:W-:Y:S01]  /*0270*/  IADD3.X R3, PT, PT, R8, UR9, RZ, P2, !PT ;  /* 0x0000000908037c10 */ /* 0x000fe200097fe4ff */
[----:B-1----:R-:W-:Y:S08]  /*0280*/  @!P0 BRA `(.L_x_3) ;  /* 0x0000000800ec8947 */ /* 0x002ff00003800000 */
[----:B------:R-:W-:-:S13]  /*0290*/  ISETP.GE.AND P0, PT, R0, 0x1, PT ;  /* 0x000000010000780c */ /* 0x000fda0003f06270 */
[----:B------:R-:W-:Y:S05]  /*02a0*/  @!P0 EXIT ;  /* 0x000000000000894d */ /* 0x000fea0003800000 */
[C---:B------:R-:W-:Y:S01]  /*02b0*/  ISETP.GE.U32.AND P0, PT, R0.reuse, 0x8, PT ;  /* 0x000000080000780c */ /* 0x040fe20003f06070 */
[----:B------:R-:W-:Y:S01]  /*02c0*/  IMAD.MOV.U32 R8, RZ, RZ, RZ ;  /* 0x000000ffff087224 */ /* 0x000fe200078e00ff */
[----:B------:R-:W-:-:S11]  /*02d0*/  LOP3.LUT R18, R0, 0x7, RZ, 0xc0, !PT ;  /* 0x0000000700127812 */ /* 0x000fd600078ec0ff */
[----:B------:R-:W-:Y:S05]  /*02e0*/  @!P0 BRA `(.L_x_4) ;  /* 0x0000000400cc8947 */ /* 0x000fea0003800000 */
[----:B------:R-:W-:-:S13]  /*02f0*/  ISETP.GE.AND P1, PT, R7, R6, PT ;  /* 0x000000060700720c */ /* 0x000fda0003f26270 */
[----:B------:R-:W-:-:S06]  /*0300*/  @!P1 IMAD.WIDE.U32 R8, R7, 0x4, R4 ;  /* 0x0000000407089825 */ /* 0x000fcc00078e0004 */
[----:B------:R-:W2:Y:S01]  /*0310*/  @!P1 LDG.E R8, desc[UR4][R8.64] ;  /* 0x0000000408089981 */ /* 0x000ea2000c1e1900 */
[C---:B------:R-:W-:Y:S01]  /*0320*/  IADD3 R17, PT, PT, R7.reuse, 0x80, RZ ;  /* 0x0000008007117810 */ /* 0x040fe20007ffe0ff */
[----:B------:R-:W-:-:S03]  /*0330*/  @!P1 IMAD.WIDE.U32 R12, R7, 0x4, R2 ;  /* 0x00000004070c9825 */ /* 0x000fc600078e0002 */
[C---:B------:R-:W-:Y:S01]  /*0340*/  ISETP.GE.AND P0, PT, R17.reuse, R6, PT ;  /* 0x000000061100720c */ /* 0x040fe20003f06270 */
[----:B------:R-:W-:-:S04]  /*0350*/  IMAD.WIDE R10, R17, 0x4, R4 ;  /* 0x00000004110a7825 */ /* 0x000fc800078e0204 */
[----:B--2---:R-:W-:-:S05]  /*0360*/  @!P1 FMUL R15, R8, 3 ;  /* 0x40400000080f9820 */ /* 0x004fca0000400000 */
[----:B------:R0:W-:Y:S04]  /*0370*/  @!P1 STG.E desc[UR4][R12.64], R15 ;  /* 0x0000000f0c009986 */ /* 0x0001e8000c101904 */
[----:B------:R-:W2:Y:S01]  /*0380*/  @!P0 LDG.E R14, desc[UR4][R10.64] ;  /* 0x000000040a0e8981 */ /* 0x000ea2000c1e1900 */
[C---:B------:R-:W-:Y:S01]  /*0390*/  VIADD R19, R7.reuse, 0x100 ;  /* 0x0000010007137836 */ /* 0x040fe20000000000 */
[C---:B------:R-:W-:Y:S01]  /*03a0*/  IADD3 R21, PT, PT, R7.reuse, 0x180, RZ ;  /* 0x0000018007157810 */ /* 0x040fe20007ffe0ff */
[----:B------:R-:W-:Y:S01]  /*03b0*/  VIADD R23, R7, 0x200 ;  /* 0x0000020007177836 */ /* 0x000fe20000000000 */
[----:B------:R-:W-:Y:S01]  /*03c0*/  LOP3.LUT R8, R0, 0x7ffffff8, RZ, 0xc0, !PT ;  /* 0x7ffffff800087812 */ /* 0x000fe200078ec0ff */
[----:B------:R-:W-:Y:S01]  /*03d0*/  BSSY.RECONVERGENT B0, `(.L_x_5) ;  /* 0x0000012000007945 */ /* 0x000fe20003800200 */
[----:B------:R-:W-:-:S02]  /*03e0*/  ISETP.GE.AND P6, PT, R19, R6, PT ;  /* 0x000000061300720c */ /* 0x000fc40003fc6270 */
[-C--:B------:R-:W-:Y:S01]  /*03f0*/  ISETP.GE.AND P5, PT, R21, R6.reuse, PT ;  /* 0x000000061500720c */ /* 0x080fe20003fa6270 */
[----:B0-----:R-:W-:Y:S01]  /*0400*/  IMAD.WIDE R12, R17, 0x4, R2 ;  /* 0x00000004110c7825 */ /* 0x001fe200078e0202 */
[-C--:B------:R-:W-:Y:S02]  /*0410*/  ISETP.GE.AND P4, PT, R23, R6.reuse, PT ;  /* 0x000000061700720c */ /* 0x080fe40003f86270 */
[C---:B------:R-:W-:Y:S01]  /*0420*/  IADD3 R19, PT, PT, R7.reuse, 0x280, RZ ;  /* 0x0000028007137810 */ /* 0x040fe20007ffe0ff */
[C---:B------:R-:W-:Y:S01]  /*0430*/  VIADD R21, R7.reuse, 0x300 ;  /* 0x0000030007157836 */ /* 0x040fe20000000000 */
[----:B------:R-:W-:Y:S02]  /*0440*/  IADD3 R23, PT, PT, R7, 0x380, RZ ;  /* 0x0000038007177810 */ /* 0x000fe40007ffe0ff */
[-C--:B------:R-:W-:Y:S02]  /*0450*/  ISETP.GE.AND P3, PT, R19, R6.reuse, PT ;  /* 0x000000061300720c */ /* 0x080fe40003f66270 */
[----:B------:R-:W-:-:S02]  /*0460*/  ISETP.GE.AND P2, PT, R21, R6, PT ;  /* 0x000000061500720c */ /* 0x000fc40003f46270 */
[----:B------:R-:W-:Y:S01]  /*0470*/  ISETP.GE.AND P1, PT, R23, R6, PT ;  /* 0x000000061700720c */ /* 0x000fe20003f26270 */
[----:B--2---:R-:W-:-:S05]  /*0480*/  @!P0 FMUL R9, R14, 3 ;  /* 0x404000000e098820 */ /* 0x004fca0000400000 */
[----:B------:R0:W-:Y:S01]  /*0490*/  @!P0 STG.E desc[UR4][R12.64], R9 ;  /* 0x000000090c008986 */ /* 0x0001e2000c101904 */
[----:B------:R-:W-:Y:S01]  /*04a0*/  ISETP.NE.AND P0, PT, R8, 0x8, PT ;  /* 0x000000080800780c */ /* 0x000fe20003f05270 */
[----:B------:R-:W-:-:S12]  /*04b0*/  @P6 BRA `(.L_x_6) ;  /* 0x00000000000c6947 */ /* 0x000fd80003800000 */
[----:B------:R-:W0:Y:S02]  /*04c0*/  LDG.E R0, desc[UR4][R10.64+0x200] ;  /* 0x000200040a007981 */ /* 0x000e24000c1e1900 */
[----:B0-----:R-:W-:-:S05]  /*04d0*/  FMUL R9, R0, 3 ;  /* 0x4040000000097820 */ /* 0x001fca0000400000 */
[----:B------:R1:W-:Y:S02]  /*04e0*/  STG.E desc[UR4][R12.64+0x200], R9 ;  /* 0x000200090c007986 */ /* 0x0003e4000c101904 */
.L_x_6:
[----:B------:R-:W-:Y:S05]  /*04f0*/  BSYNC.RECONVERGENT B0 ;  /* 0x0000000000007941 */ /* 0x000fea0003800200 */
.L_x_5:
[----:B------:R-:W-:Y:S04]  /*0500*/  BSSY.RECONVERGENT B0, `(.L_x_7) ;  /* 0x0000005000007945 */ /* 0x000fe80003800200 */
[----:B------:R-:W-:Y:S05]  /*0510*/  @P5 BRA `(.L_x_8) ;  /* 0x00000000000c5947 */ /* 0x000fea0003800000 */
[----:B------:R-:W0:Y:S02]  /*0520*/  LDG.E R0, desc[UR4][R10.64+0x400] ;  /* 0x000400040a007981 */ /* 0x000e24000c1e1900 */
[----:B01----:R-:W-:-:S05]  /*0530*/  FMUL R9, R0, 3 ;  /* 0x4040000000097820 */ /* 0x003fca0000400000 */
[----:B------:R2:W-:Y:S02]  /*0540*/  STG.E desc[UR4][R12.64+0x400], R9 ;  /* 0x000400090c007986 */ /* 0x0005e4000c101904 */
.L_x_8:
[----:B------:R-:W-:Y:S05]  /*0550*/  BSYNC.RECONVERGENT B0 ;  /* 0x0000000000007941 */ /* 0x000fea0003800200 */
.L_x_7:
[----:B------:R-:W-:Y:S04]  /*0560*/  BSSY.RECONVERGENT B0, `(.L_x_9) ;  /* 0x0000005000007945 */ /* 0x000fe80003800200 */
[----:B------:R-:W-:Y:S05]  /*0570*/  @P4 BRA `(.L_x_10) ;  /* 0x00000000000c4947 */ /* 0x000fea0003800000 */
[----:B------:R-:W0:Y:S02]  /*0580*/  LDG.E R0, desc[UR4][R10.64+0x600] ;  /* 0x000600040a007981 */ /* 0x000e24000c1e1900 */
[----:B012---:R-:W-:-:S05]  /*0590*/  FMUL R9, R0, 3 ;  /* 0x4040000000097820 */ /* 0x007fca0000400000 */
[----:B------:R3:W-:Y:S02]  /*05a0*/  STG.E desc[UR4][R12.64+0x600], R9 ;  /* 0x000600090c007986 */ /* 0x0007e4000c101904 */
.L_x_10:
[----:B------:R-:W-:Y:S05]  /*05b0*/  BSYNC.RECONVERGENT B0 ;  /* 0x0000000000007941 */ /* 0x000fea0003800200 */
.L_x_9:
[----:B------:R-:W-:Y:S04]  /*05c0*/  BSSY.RECONVERGENT B0, `(.L_x_11) ;  /* 0x0000005000007945 */ /* 0x000fe80003800200 */
[----:B------:R-:W-:Y:S05]  /*05d0*/  @P3 BRA `(.L_x_12) ;  /* 0x00000000000c3947 */ /* 0x000fea0003800000 */
[----:B------:R-:W0:Y:S02]  /*05e0*/  LDG.E R0, desc[UR4][R10.64+0x800] ;  /* 0x000800040a007981 */ /* 0x000e24000c1e1900 */
[----:B0123--:R-:W-:-:S05]  /*05f0*/  FMUL R9, R0, 3 ;  /* 0x4040000000097820 */ /* 0x00ffca0000400000 */
[----:B------:R4:W-:Y:S02]  /*0600*/  STG.E desc[UR4][R12.64+0x800], R9 ;  /* 0x000800090c007986 */ /* 0x0009e4000c101904 */
.L_x_12:
[----:B------:R-:W-:Y:S05]  /*0610*/  BSYNC.RECONVERGENT B0 ;  /* 0x0000000000007941 */ /* 0x000fea0003800200 */
.L_x_11:
[----:B------:R-:W-:Y:S04]  /*0620*/  BSSY.RECONVERGENT B0, `(.L_x_13) ;  /* 0x0000005000007945 */ /* 0x000fe80003800200 */
[----:B------:R-:W-:Y:S05]  /*0630*/  @P2 BRA `(.L_x_14) ;  /* 0x00000000000c2947 */ /* 0x000fea0003800000 */
[----:B------:R-:W0:Y:S02]  /*0640*/  LDG.E R0, desc[UR4][R10.64+0xa00] ;  /* 0x000a00040a007981 */ /* 0x000e24000c1e1900 */
[----:B01234-:R-:W-:-:S05]  /*0650*/  FMUL R9, R0, 3 ;  /* 0x4040000000097820 */ /* 0x01ffca0000400000 */
[----:B------:R0:W-:Y:S02]  /*0660*/  STG.E desc[UR4][R12.64+0xa00], R9 ;  /* 0x000a00090c007986 */ /* 0x0001e4000c101904 */
.L_x_14:
[----:B------:R-:W-:Y:S05]  /*0670*/  BSYNC.RECONVERGENT B0 ;  /* 0x0000000000007941 */ /* 0x000fea0003800200 */
.L_x_13:
[----:B------:R-:W-:Y:S04]  /*0680*/  BSSY.RECONVERGENT B0, `(.L_x_15) ;  /* 0x0000005000007945 */ /* 0x000fe80003800200 */
[----:B------:R-:W-:Y:S05]  /*0690*/  @P1 BRA `(.L_x_16) ;  /* 0x00000000000c1947 */ /* 0x000fea0003800000 */
[----:B------:R-:W0:Y:S02]  /*06a0*/  LDG.E R10, desc[UR4][R10.64+0xc00] ;  /* 0x000c00040a0a7981 */ /* 0x000e24000c1e1900 */
[----:B01234-:R-:W-:-:S05]  /*06b0*/  FMUL R9, R10, 3 ;  /* 0x404000000a097820 */ /* 0x01ffca0000400000 */
[----:B------:R0:W-:Y:S02]  /*06c0*/  STG.E desc[UR4][R12.64+0xc00], R9 ;  /* 0x000c00090c007986 */ /* 0x0001e4000c101904 */
.L_x_16:
[----:B------:R-:W-:Y:S05]  /*06d0*/  BSYNC.RECONVERGENT B0 ;  /* 0x0000000000007941 */ /* 0x000fea0003800200 */
.L_x_15:
[----:B------:R-:W-:Y:S05]  /*06e0*/  @!P0 BRA `(.L_x_4) ;  /* 0x0000000000cc8947 */ /* 0x000fea0003800000 */
[----:B------:R-:W-:-:S07]  /*06f0*/  IMAD.MOV.U32 R0, RZ, RZ, 0x8 ;  /* 0x00000008ff007424 */ /* 0x000fce00078e00ff */
.L_x_19:
[----:B01234-:R-:W-:-:S04]  /*0700*/  LEA R9, R0, R7, 0x7 ;  /* 0x0000000700097211 */ /* 0x01ffc800078e38ff */
        /* <DEDUP_REMOVED lines=8> */
[----:B------:R-:W-:Y:S04]  /*0790*/  @!P0 STG.E desc[UR4][R16.64], R25 ;  /* 0x0000001910008986 */ /* 0x000fe8000c101904 */
[----:B------:R-:W2:Y:S01]  /*07a0*/  @!P1 LDG.E R19, desc[UR4][R12.64] ;  /* 0x000000040c139981 */ /* 0x000ea2000c1e1900 */
[----:B------:R-:W-:-:S05]  /*07b0*/  VIADD R11, R9, 0x100 ;  /* 0x00000100090b7836 */ /* 0x000fca0000000000 */
[----:B------:R-:W-:Y:S01]  /*07c0*/  ISETP.GE.AND P0, PT, R11, R6, PT ;  /* 0x000000060b00720c */ /* 0x000fe20003f06270 */
[----:B------:R-:W-:-:S04]  /*07d0*/  IMAD.WIDE R10, R21, 0x4, R2 ;  /* 0x00000004150a7825 */ /* 0x000fc800078e0202 */
[----:B--2---:R-:W-:-:S05]  /*07e0*/  @!P1 FMUL R19, R19, 3 ;  /* 0x4040000013139820 */ /* 0x004fca0000400000 */
[----:B------:R0:W-:Y:S04]  /*07f0*/  @!P1 STG.E desc[UR4][R10.64], R19 ;  /* 0x000000130a009986 */ /* 0x0001e8000c101904 */
[----:B------:R-:W2:Y:S01]  /*0800*/  @!P0 LDG.E R14, desc[UR4][R12.64+0x200] ;  /* 0x000200040c0e8981 */ /* 0x000ea2000c1e1900 */
[----:B------:R-:W-:-:S04]  /*0810*/  IADD3 R15, PT, PT, R9, 0x180, RZ ;  /* 0x00000180090f7810 */ /* 0x000fc80007ffe0ff */
[----:B------:R-:W-:Y:S01]  /*0820*/  ISETP.GE.AND P1, PT, R15, R6, PT ;  /* 0x000000060f00720c */ /* 0x000fe20003f26270 */
[----:B--2---:R-:W-:-:S05]  /*0830*/  @!P0 FMUL R23, R14, 3 ;  /* 0x404000000e178820 */ /* 0x004fca0000400000 */
[----:B------:R1:W-:Y:S07]  /*0840*/  @!P0 STG.E desc[UR4][R10.64+0x200], R23 ;  /* 0x000200170a008986 */ /* 0x0003ee000c101904 */
[----:B------:R-:W2:Y:S01]  /*0850*/  @!P1 LDG.E R14, desc[UR4][R12.64+0x400] ;  /* 0x000400040c0e9981 */ /* 0x000ea2000c1e1900 */
[----:B------:R-:W-:-:S04]  /*0860*/  IADD3 R15, PT, PT, R9, 0x200, RZ ;  /* 0x00000200090f7810 */ /* 0x000fc80007ffe0ff */
[----:B------:R-:W-:Y:S01]  /*0870*/  ISETP.GE.AND P0, PT, R15, R6, PT ;  /* 0x000000060f00720c */ /* 0x000fe20003f06270 */
[----:B------:R-:W-:Y:S02]  /*0880*/  VIADD R15, R9, 0x280 ;  /* 0x00000280090f7836 */ /* 0x000fe40000000000 */
[----:B--2---:R-:W-:-:S05]  /*0890*/  @!P1 FMUL R21, R14, 3 ;  /* 0x404000000e159820 */ /* 0x004fca0000400000 */
[----:B------:R1:W-:Y:S05]  /*08a0*/  @!P1 STG.E desc[UR4][R10.64+0x400], R21 ;  /* 0x000400150a009986 */ /* 0x0003ea000c101904 */
[----:B------:R-:W0:Y:S01]  /*08b0*/  @!P0 LDG.E R14, desc[UR4][R12.64+0x600] ;  /* 0x000600040c0e8981 */ /* 0x000e22000c1e1900 */
[----:B------:R-:W-:Y:S02]  /*08c0*/  ISETP.GE.AND P1, PT, R15, R6, PT ;  /* 0x000000060f00720c */ /* 0x000fe40003f26270 */
[----:B------:R-:W-:Y:S01]  /*08d0*/  IADD3 R15, PT, PT, R9, 0x300, RZ ;  /* 0x00000300090f7810 */ /* 0x000fe20007ffe0ff */
[----:B0-----:R-:W-:-:S05]  /*08e0*/  @!P0 FMUL R19, R14, 3 ;  /* 0x404000000e138820 */ /* 0x001fca0000400000 */
[----:B------:R1:W-:Y:S05]  /*08f0*/  @!P0 STG.E desc[UR4][R10.64+0x600], R19 ;  /* 0x000600130a008986 */ /* 0x0003ea000c101904 */
[----:B------:R-:W2:Y:S01]  /*0900*/  @!P1 LDG.E R14, desc[UR4][R12.64+0x800] ;  /* 0x000800040c0e9981 */ /* 0x000ea2000c1e1900 */
[----:B------:R-:W-:Y:S01]  /*0910*/  ISETP.GE.AND P0, PT, R15, R6, PT ;  /* 0x000000060f00720c */ /* 0x000fe20003f06270 */
[----:B--2---:R-:W-:-:S05]  /*0920*/  @!P1 FMUL R17, R14, 3 ;  /* 0x404000000e119820 */ /* 0x004fca0000400000 */
[----:B------:R1:W-:Y:S07]  /*0930*/  @!P1 STG.E desc[UR4][R10.64+0x800], R17 ;  /* 0x000800110a009986 */ /* 0x0003ee000c101904 */
[----:B------:R-:W2:Y:S01]  /*0940*/  @!P0 LDG.E R14, desc[UR4][R12.64+0xa00] ;  /* 0x000a00040c0e8981 */ /* 0x000ea2000c1e1900 */
[----:B------:R-:W-:Y:S01]  /*0950*/  IADD3 R9, PT, PT, R9, 0x380, RZ ;  /* 0x0000038009097810 */ /* 0x000fe20007ffe0ff */
[----:B------:R-:W-:Y:S01]  /*0960*/  VIADD R0, R0, 0x8 ;  /* 0x0000000800007836 */ /* 0x000fe20000000000 */
[----:B------:R-:W-:Y:S04]  /*0970*/  BSSY.RECONVERGENT B0, `(.L_x_17) ;  /* 0x0000009000007945 */ /* 0x000fe80003800200 */
[----:B------:R-:W-:Y:S01]  /*0980*/  ISETP.NE.AND P1, PT, R0, R8, PT ;  /* 0x000000080000720c */ /* 0x000fe20003f25270 */
[----:B--2---:R-:W-:-:S05]  /*0990*/  @!P0 FMUL R15, R14, 3 ;  /* 0x404000000e0f8820 */ /* 0x004fca0000400000 */
[----:B------:R1:W-:Y:S01]  /*09a0*/  @!P0 STG.E desc[UR4][R10.64+0xa00], R15 ;  /* 0x000a000f0a008986 */ /* 0x0003e2000c101904 */
[----:B------:R-:W-:-:S13]  /*09b0*/  ISETP.GE.AND P0, PT, R9, R6, PT ;  /* 0x000000060900720c */ /* 0x000fda0003f06270 */
[----:B-1----:R-:W-:Y:S05]  /*09c0*/  @P0 BRA `(.L_x_18) ;  /* 0x00000000000c0947 */ /* 0x002fea0003800000 */
[----:B------:R-:W2:Y:S02]  /*09d0*/  LDG.E R12, desc[UR4][R12.64+0xc00] ;  /* 0x000c00040c0c7981 */ /* 0x000ea4000c1e1900 */
[----:B--2---:R-:W-:-:S05]  /*09e0*/  FMUL R9, R12, 3 ;  /* 0x404000000c097820 */ /* 0x004fca0000400000 */
[----:B------:R0:W-:Y:S02]  /*09f0*/  STG.E desc[UR4][R10.64+0xc00], R9 ;  /* 0x000c00090a007986 */ /* 0x0001e4000c101904 */
.L_x_18:
[----:B------:R-:W-:Y:S05]  /*0a00*/  BSYNC.RECONVERGENT B0 ;  /* 0x0000000000007941 */ /* 0x000fea0003800200 */
.L_x_17:
[----:B------:R-:W-:Y:S05]  /*0a10*/  @P1 BRA `(.L_x_19) ;  /* 0xfffffffc00381947 */ /* 0x000fea000383ffff */
.L_x_4:
[----:B------:R-:W-:-:S13]  /*0a20*/  ISETP.NE.AND P0, PT, R18, RZ, PT ;  /* 0x000000ff1200720c */ /* 0x000fda0003f05270 */
[----:B------:R-:W-:Y:S05]  /*0a30*/  @!P0 EXIT ;  /* 0x000000000000894d */ /* 0x000fea0003800000 */
[----:B------:R-:W5:Y:S01]  /*0a40*/  LDC R0, c[0x0][0x388] ;  /* 0x0000e200ff007b82 */ /* 0x000f620000000800 */
[----:B------:R-:W-:Y:S02]  /*0a50*/  ISETP.GE.U32.AND P0, PT, R18, 0x4, PT ;  /* 0x000000041200780c */ /* 0x000fe40003f06070 */
[----:B-----5:R-:W-:-:S04]  /*0a60*/  LOP3.LUT R20, R0, 0x3, RZ, 0xc0, !PT ;  /* 0x0000000300147812 */ /* 0x020fc800078ec0ff */
[----:B------:R-:W-:-:S07]  /*0a70*/  ISETP.NE.AND P2, PT, R20, RZ, PT ;  /* 0x000000ff1400720c */ /* 0x000fce0003f45270 */
[----:B------:R-:W-:Y:S06]  /*0a80*/  @!P0 BRA `(.L_x_20) ;  /* 0x0000000000748947 */ /* 0x000fec0003800000 */
[----:B------:R-:W-:-:S04]  /*0a90*/  LEA R19, R8, R7, 0x7 ;  /* 0x0000000708137211 */ /* 0x000fc800078e38ff */
[----:B------:R-:W-:-:S13]  /*0aa0*/  ISETP.GE.AND P0, PT, R19, R6, PT ;  /* 0x000000061300720c */ /* 0x000fda0003f06270 */
[----:B0-----:R-:W-:-:S06]  /*0ab0*/  @!P0 IMAD.WIDE R10, R19, 0x4, R4 ;  /* 0x00000004130a8825 */ /* 0x001fcc00078e0204 */
[----:B------:R-:W5:Y:S01]  /*0ac0*/  @!P0 LDG.E R10, desc[UR4][R10.64] ;  /* 0x000000040a0a8981 */ /* 0x000f62000c1e1900 */
[C---:B------:R-:W-:Y:S01]  /*0ad0*/  IADD3 R17, PT, PT, R19.reuse, 0x80, RZ ;  /* 0x0000008013117810 */ /* 0x040fe20007ffe0ff */
[----:B-1234-:R-:W-:-:S03]  /*0ae0*/  @!P0 IMAD.WIDE R12, R19, 0x4, R2 ;  /* 0x00000004130c8825 */ /* 0x01efc600078e0202 */
[----:B------:R-:W-:-:S13]  /*0af0*/  ISETP.GE.AND P1, PT, R17, R6, PT ;  /* 0x000000061100720c */ /* 0x000fda0003f26270 */
[----:B------:R-:W-:-:S04]  /*0b00*/  @!P1 IMAD.WIDE R14, R17, 0x4, R4 ;  /* 0x00000004110e9825 */ /* 0x000fc800078e0204 */
[----:B-----5:R-:W-:-:S05]  /*0b10*/  @!P0 FMUL R9, R10, 3 ;  /* 0x404000000a098820 */ /* 0x020fca0000400000 */
[----:B------:R0:W-:Y:S04]  /*0b20*/  @!P0 STG.E desc[UR4][R12.64], R9 ;  /* 0x000000090c008986 */ /* 0x0001e8000c101904 */
[----:B------:R-:W2:Y:S01]  /*0b30*/  @!P1 LDG.E R14, desc[UR4][R14.64] ;  /* 0x000000040e0e9981 */ /* 0x000ea2000c1e1900 */
[----:B------:R-:W-:Y:S02]  /*0b40*/  VIADD R23, R19, 0x100 ;  /* 0x0000010013177836 */ /* 0x000fe40000000000 */
[----:B------:R-:W-:-:S03]  /*0b50*/  @!P1 IMAD.WIDE R16, R17, 0x4, R2 ;  /* 0x0000000411109825 */ /* 0x000fc600078e0202 */
[----:B------:R-:W-:-:S13]  /*0b60*/  ISETP.GE.AND P0, PT, R23, R6, PT ;  /* 0x000000061700720c */ /* 0x000fda0003f06270 */
[----:B------:R-:W-:-:S04]  /*0b70*/  @!P0 IMAD.WIDE R10, R23, 0x4, R4 ;  /* 0x00000004170a8825 */ /* 0x000fc800078e0204 */
[----:B--2---:R-:W-:-:S05]  /*0b80*/  @!P1 FMUL R21, R14, 3 ;  /* 0x404000000e159820 */ /* 0x004fca0000400000 */
[----:B------:R1:W-:Y:S04]  /*0b90*/  @!P1 STG.E desc[UR4][R16.64], R21 ;  /* 0x0000001510009986 */ /* 0x0003e8000c101904 */
[----:B------:R-:W2:Y:S01]  /*0ba0*/  @!P0 LDG.E R10, desc[UR4][R10.64] ;  /* 0x000000040a0a8981 */ /* 0x000ea2000c1e1900 */
[----:B------:R-:W-:Y:S01]  /*0bb0*/  IADD3 R19, PT, PT, R19, 0x180, RZ ;  /* 0x0000018013137810 */ /* 0x000fe20007ffe0ff */
[----:B0-----:R-:W-:-:S03]  /*0bc0*/  @!P0 IMAD.WIDE R12, R23, 0x4, R2 ;  /* 0x00000004170c8825 */ /* 0x001fc600078e0202 */
[----:B------:R-:W-:-:S13]  /*0bd0*/  ISETP.GE.AND P1, PT, R19, R6, PT ;  /* 0x000000061300720c */ /* 0x000fda0003f26270 */
[----:B------:R-:W-:-:S04]  /*0be0*/  @!P1 IMAD.WIDE R14, R19, 0x4, R4 ;  /* 0x00000004130e9825 */ /* 0x000fc800078e0204 */
[----:B--2---:R-:W-:-:S05]  /*0bf0*/  @!P0 FMUL R9, R10, 3 ;  /* 0x404000000a098820 */ /* 0x004fca0000400000 */
[----:B------:R1:W-:Y:S04]  /*0c00*/  @!P0 STG.E desc[UR4][R12.64], R9 ;  /* 0x000000090c008986 */ /* 0x0003e8000c101904 */
[----:B------:R-:W2:Y:S01]  /*0c10*/  @!P1 LDG.E R14, desc[UR4][R14.64] ;  /* 0x000000040e0e9981 */ /* 0x000ea2000c1e1900 */
[----:B------:R-:W-:Y:S01]  /*0c20*/  @!P1 IMAD.WIDE R18, R19, 0x4, R2 ;  /* 0x0000000413129825 */ /* 0x000fe200078e0202 */
[----:B------:R-:W-:-:S03]  /*0c30*/  IADD3 R8, PT, PT, R8, 0x4, RZ ;  /* 0x0000000408087810 */ /* 0x000fc60007ffe0ff */
[----:B--2---:R-:W-:-:S05]  /*0c40*/  @!P1 FMUL R23, R14, 3 ;  /* 0x404000000e179820 */ /* 0x004fca0000400000 */
[----:B------:R1:W-:Y:S02]  /*0c50*/  @!P1 STG.E desc[UR4][R18.64], R23 ;  /* 0x0000001712009986 */ /* 0x0003e4000c101904 */
.L_x_20:
[----:B------:R-:W-:Y:S05]  /*0c60*/  @!P2 EXIT ;  /* 0x000000000000a94d */ /* 0x000fea0003800000 */
[----:B------:R-:W-:Y:S02]  /*0c70*/  ISETP.NE.AND P0, PT, R20, 0x1, PT ;  /* 0x000000011400780c */ /* 0x000fe40003f05270 */
[----:B------:R-:W-:-:S04]  /*0c80*/  LOP3.LUT R0, R0, 0x1, RZ, 0xc0, !PT ;  /* 0x0000000100007812 */ /* 0x000fc800078ec0ff */
[----:B------:R-:W-:-:S07]  /*0c90*/  ISETP.NE.U32.AND P2, PT, R0, 0x1, PT ;  /* 0x000000010000780c */ /* 0x000fce0003f45070 */
[----:B------:R-:W-:Y:S06]  /*0ca0*/  @!P0 BRA `(.L_x_21) ;  /* 0x00000000003c8947 */ /* 0x000fec0003800000 */
[----:B01234-:R-:W-:-:S05]  /*0cb0*/  IMAD R13, R8, 0x80, R7 ;  /* 0x00000080080d7824 */ /* 0x01ffca00078e0207 */
[----:B------:R-:W-:-:S13]  /*0cc0*/  ISETP.GE.AND P0, PT, R13, R6, PT ;  /* 0x000000060d00720c */ /* 0x000fda0003f06270 */
[----:B------:R-:W-:-:S06]  /*0cd0*/  @!P0 IMAD.WIDE R10, R13, 0x4, R4 ;  /* 0x000000040d0a8825 */ /* 0x000fcc00078e0204 */
[----:B------:R-:W2:Y:S01]  /*0ce0*/  @!P0 LDG.E R10, desc[UR4][R10.64] ;  /* 0x000000040a0a8981 */ /* 0x000ea2000c1e1900 */
[C---:B------:R-:W-:Y:S01]  /*0cf0*/  IADD3 R17, PT, PT, R13.reuse, 0x80, RZ ;  /* 0x000000800d117810 */ /* 0x040fe20007ffe0ff */
[----:B------:R-:W-:-:S03]  /*0d00*/  @!P0 IMAD.WIDE R12, R13, 0x4, R2 ;  /* 0x000000040d0c8825 */ /* 0x000fc600078e0202 */
        /* <DEDUP_REMOVED lines=9> */
.L_x_21:
[----:B------:R-:W-:Y:S05]  /*0da0*/  @P2 EXIT ;  /* 0x000000000000294d */ /* 0x000fea0003800000 */
[----:B------:R-:W-:-:S05]  /*0db0*/  IMAD R7, R8, 0x80, R7 ;  /* 0x0000008008077824 */ /* 0x000fca00078e0207 */
[----:B------:R-:W-:-:S13]  /*0dc0*/  ISETP.GE.AND P0, PT, R7, R6, PT ;  /* 0x000000060700720c */ /* 0x000fda0003f06270 */
[----:B------:R-:W-:Y:S05]  /*0dd0*/  @P0 EXIT ;  /* 0x000000000000094d */ /* 0x000fea0003800000 */
[----:B------:R-:W-:-:S06]  /*0de0*/  IMAD.WIDE R4, R7, 0x4, R4 ;  /* 0x0000000407047825 */ /* 0x000fcc00078e0204 */
[----:B------:R-:W5:Y:S01]  /*0df0*/  LDG.E R4, desc[UR4][R4.64] ;  /* 0x0000000404047981 */ /* 0x000f62000c1e1900 */
[----:B------:R-:W-:-:S04]  /*0e00*/  IMAD.WIDE R2, R7, 0x4, R2 ;  /* 0x0000000407027825 */ /* 0x000fc800078e0202 */
[----:B-----5:R-:W-:-:S05]  /*0e10*/  FMUL R7, R4, 3 ;  /* 0x4040000004077820 */ /* 0x020fca0000400000 */
[----:B------:R-:W-:Y:S01]  /*0e20*/  STG.E desc[UR4][R2.64], R7 ;  /* 0x0000000702007986 */ /* 0x000fe2000c101904 */
[----:B------:R-:W-:Y:S05]  /*0e30*/  EXIT ;  /* 0x000000000000794d */ /* 0x000fea0003800000 */
.L_x_3:
[----:B------:R-:W-:-:S13]  /*0e40*/  ISETP.GE.AND P0, PT, R0, 0x1, PT ;  /* 0x000000010000780c */ /* 0x000fda0003f06270 */
[----:B------:R-:W-:Y:S05]  /*0e50*/  @!P0 EXIT ;  /* 0x000000000000894d */ /* 0x000fea0003800000 */
[C---:B------:R-:W-:Y:S01]  /*0e60*/  ISETP.GE.U32.AND P1, PT, R0.reuse, 0x10, PT ;  /* 0x000000100000780c */ /* 0x040fe20003f26070 */
[----:B------:R-:W-:Y:S01]  /*0e70*/  HFMA2 R6, -RZ, RZ, 0, 0 ;  /* 0x00000000ff067431 */ /* 0x000fe200000001ff */
[----:B------:R-:W-:-:S04]  /*0e80*/  LOP3.LUT R20, R0, 0xf, RZ, 0xc0, !PT ;  /* 0x0000000f00147812 */ /* 0x000fc800078ec0ff */
[----:B------:R-:W-:-:S07]  /*0e90*/  ISETP.NE.AND P0, PT, R20, RZ, PT ;  /* 0x000000ff1400720c */ /* 0x000fce0003f05270 */
[----:B------:R-:W-:Y:S06]  /*0ea0*/  @!P1 BRA `(.L_x_22) ;  /* 0x0000000400189947 */ /* 0x000fec0003800000 */
[C---:B------:R-:W-:Y:S01]  /*0eb0*/  IMAD.WIDE.U32 R14, R7.reuse, 0x4, RZ ;  /* 0x00000004070e7825 */ /* 0x040fe200078e00ff */
[----:B------:R-:W-:Y:S02]  /*0ec0*/  LOP3.LUT R6, R0, 0x7ffffff0, RZ, 0xc0, !PT ;  /* 0x7ffffff000067812 */ /* 0x000fe400078ec0ff */
[----:B------:R-:W-:Y:S02]  /*0ed0*/  IADD3 R12, PT, PT, R7, 0x480, RZ ;  /* 0x00000480070c7810 */ /* 0x000fe40007ffe0ff */
[----:B------:R-:W-:Y:S01]  /*0ee0*/  LOP3.LUT R13, R14, 0x1000, RZ, 0xfc, !PT ;  /* 0x000010000e0d7812 */ /* 0x000fe200078efcff */
[----:B------:R-:W-:-:S07]  /*0ef0*/  IMAD.MOV R14, RZ, RZ, -R6 ;  /* 0x000000ffff0e7224 */ /* 0x000fce00078e0a06 */
.L_x_23:
[----:B------:R-:W-:-:S04]  /*0f00*/  IADD3 R10, P1, PT, R13, R4, RZ ;  /* 0x000000040d0a7210 */ /* 0x000fc80007f3e0ff */
[----:B0-----:R-:W-:-:S05]  /*0f10*/  IADD3.X R11, PT, PT, R15, R5, RZ, P1, !PT ;  /* 0x000000050f0b7210 */ /* 0x001fca0000ffe4ff */
[----:B------:R-:W2:Y:S01]  /*0f20*/  LDG.E R16, desc[UR4][R10.64+-0x1000] ;  /* 0xfff000040a107981 */ /* 0x000ea2000c1e1900 */
[----:B------:R-:W-:-:S04]  /*0f30*/  IADD3 R8, P1, PT, R13, R2, RZ ;  /* 0x000000020d087210 */ /* 0x000fc80007f3e0ff */
[----:B------:R-:W-:Y:S01]  /*0f40*/  IADD3.X R9, PT, PT, R15, R3, RZ, P1, !PT ;  /* 0x000000030f097210 */ /* 0x000fe20000ffe4ff */
[----:B--2---:R-:W-:-:S05]  /*0f50*/  FMUL R17, R16, 3 ;  /* 0x4040000010117820 */ /* 0x004fca0000400000 */
[----:B------:R0:W-:Y:S04]  /*0f60*/  STG.E desc[UR4][R8.64+-0x1000], R17 ;  /* 0xfff0001108007986 */ /* 0x0001e8000c101904 */
[----:B------:R-:W2:Y:S02]  /*0f70*/  LDG.E R16, desc[UR4][R10.64+-0xe00] ;  /* 0xfff200040a107981 */ /* 0x000ea4000c1e1900 */
[----:B--2---:R-:W-:-:S05]  /*0f80*/  FMUL R19, R16, 3 ;  /* 0x4040000010137820 */ /* 0x004fca0000400000 */
[----:B------:R-:W-:Y:S04]  /*0f90*/  STG.E desc[UR4][R8.64+-0xe00], R19 ;  /* 0xfff2001308007986 */ /* 0x000fe8000c101904 */
[----:B------:R-:W2:Y:S02]  /*0fa0*/  LDG.E R16, desc[UR4][R10.64+-0xc00] ;  /* 0xfff400040a107981 */ /* 0x000ea4000c1e1900 */
[----:B--2---:R-:W-:-:S05]  /*0fb0*/  FMUL R21, R16, 3 ;  /* 0x4040000010157820 */ /* 0x004fca0000400000 */
[----:B------:R1:W-:Y:S04]  /*0fc0*/  STG.E desc[UR4][R8.64+-0xc00], R21 ;  /* 0xfff4001508007986 */ /* 0x0003e8000c101904 */
[----:B------:R-:W2:Y:S02]  /*0fd0*/  LDG.E R16, desc[UR4][R10.64+-0xa00] ;  /* 0xfff600040a107981 */ /* 0x000ea4000c1e1900 */
[----:B--2---:R-:W-:-:S05]  /*0fe0*/  FMUL R23, R16, 3 ;  /* 0x4040000010177820 */ /* 0x004fca0000400000 */
[----:B------:R2:W-:Y:S04]  /*0ff0*/  STG.E desc[UR4][R8.64+-0xa00], R23 ;  /* 0xfff6001708007986 */ /* 0x0005e8000c101904 */
[----:B------:R-:W0:Y:S02]  /*1000*/  LDG.E R16, desc[UR4][R10.64+-0x800] ;  /* 0xfff800040a107981 */ /* 0x000e24000c1e1900 */
[----:B0-----:R-:W-:-:S05]  /*1010*/  FMUL R17, R16, 3 ;  /* 0x4040000010117820 */ /* 0x001fca0000400000 */
[----:B------:R0:W-:Y:S04]  /*1020*/  STG.E desc[UR4][R8.64+-0x800], R17 ;  /* 0xfff8001108007986 */ /* 0x0001e8000c101904 */
[----:B------:R-:W3:Y:S02]  /*1030*/  LDG.E R16, desc[UR4][R10.64+-0x600] ;  /* 0xfffa00040a107981 */ /* 0x000ee4000c1e1900 */
[----:B---3--:R-:W-:-:S05]  /*1040*/  FMUL R25, R16, 3 ;  /* 0x4040000010197820 */ /* 0x008fca0000400000 */
[----:B------:R3:W-:Y:S04]  /*1050*/  STG.E desc[UR4][R8.64+-0x600], R25 ;  /* 0xfffa001908007986 */ /* 0x0007e8000c101904 */
[----:B------:R-:W1:Y:S02]  /*1060*/  LDG.E R16, desc[UR4][R10.64+-0x400] ;  /* 0xfffc00040a107981 */ /* 0x000e64000c1e1900 */
[----:B-1----:R-:W-:-:S05]  /*1070*/  FMUL R21, R16, 3 ;  /* 0x4040000010157820 */ /* 0x002fca0000400000 */
[----:B------:R1:W-:Y:S04]  /*1080*/  STG.E desc[UR4][R8.64+-0x400], R21 ;  /* 0xfffc001508007986 */ /* 0x0003e8000c101904 */
[----:B------:R-:W2:Y:S01]  /*1090*/  LDG.E R16, desc[UR4][R10.64+-0x200] ;  /* 0xfffe00040a107981 */ /* 0x000ea2000c1e1900 */
[----:B------:R-:W-:Y:S01]  /*10a0*/  MOV R19, 0x0 ;  /* 0x0000000000137802 */ /* 0x000fe20000000f00 */
[----:B------:R-:W-:Y:S02]  /*10b0*/  IMAD.MOV.U32 R18, RZ, RZ, 0x600 ;  /* 0x00000600ff127424 */ /* 0x000fe400078e00ff */
[----:B--2---:R-:W-:-:S05]  /*10c0*/  FMUL R23, R16, 3 ;  /* 0x4040000010177820 */ /* 0x004fca0000400000 */
[----:B------:R2:W-:Y:S04]  /*10d0*/  STG.E desc[UR4][R8.64+-0x200], R23 ;  /* 0xfffe001708007986 */ /* 0x0005e8000c101904 */
[----:B------:R-:W3:Y:S01]  /*10e0*/  LDG.E R22, desc[UR4][R10.64] ;  /* 0x000000040a167981 */ /* 0x000ee2000c1e1900 */
[----:B------:R-:W-:-:S03]  /*10f0*/  IMAD.WIDE R18, R12, 0x4, R18 ;  /* 0x000000040c127825 */ /* 0x000fc600078e0212 */
[----:B------:R-:W-:-:S04]  /*1100*/  IADD3 R16, P1, PT, R18, R4, RZ ;  /* 0x0000000412107210 */ /* 0x000fc80007f3e0ff */
[----:B0-----:R-:W-:Y:S01]  /*1110*/  IADD3.X R17, PT, PT, R19, R5, RZ, P1, !PT ;  /* 0x0000000513117210 */ /* 0x001fe20000ffe4ff */
[----:B---3--:R-:W-:-:S05]  /*1120*/  FMUL R25, R22, 3 ;  /* 0x4040000016197820 */ /* 0x008fca0000400000 */
[----:B------:R0:W-:Y:S04]  /*1130*/  STG.E desc[UR4][R8.64], R25 ;  /* 0x0000001908007986 */ /* 0x0001e8000c101904 */
[----:B-1----:R-:W3:Y:S01]  /*1140*/  LDG.E R21, desc[UR4][R16.64+-0x600] ;  /* 0xfffa000410157981 */ /* 0x002ee2000c1e1900 */
[----:B------:R-:W-:-:S05]  /*1150*/  IADD3 R18, P1, PT, R18, R2, RZ ;  /* 0x0000000212127210 */ /* 0x000fca0007f3e0ff */
[----:B------:R-:W-:Y:S02]  /*1160*/  IMAD.X R19, R19, 0x1, R3, P1 ;  /* 0x0000000113137824 */ /* 0x000fe400008e0603 */
[----:B---3--:R-:W-:-:S05]  /*1170*/  FMUL R21, R21, 3 ;  /* 0x4040000015157820 */ /* 0x008fca0000400000 */
[----:B------:R1:W-:Y:S04]  /*1180*/  STG.E desc[UR4][R18.64+-0x600], R21 ;  /* 0xfffa001512007986 */ /* 0x0003e8000c101904 */
[----:B------:R-:W3:Y:S02]  /*1190*/  LDG.E R10, desc[UR4][R16.64+-0x400] ;  /* 0xfffc0004100a7981 */ /* 0x000ee4000c1e1900 */
[----:B---3--:R-:W-:-:S05]  /*11a0*/  FMUL R11, R10, 3 ;  /* 0x404000000a0b7820 */ /* 0x008fca0000400000 */
[----:B------:R3:W-:Y:S04]  /*11b0*/  STG.E desc[UR4][R18.64+-0x400], R11 ;  /* 0xfffc000b12007986 */ /* 0x0007e8000c101904 */
[----:B------:R-:W2:Y:S02]  /*11c0*/  LDG.E R10, desc[UR4][R16.64+-0x200] ;  /* 0xfffe0004100a7981 */ /* 0x000ea4000c1e1900 */
[----:B--2---:R-:W-:-:S05]  /*11d0*/  FMUL R23, R10, 3 ;  /* 0x404000000a177820 */ /* 0x004fca0000400000 */
[----:B------:R2:W-:Y:S04]  /*11e0*/  STG.E desc[UR4][R18.64+-0x200], R23 ;  /* 0xfffe001712007986 */ /* 0x0005e8000c101904 */
[----:B0-----:R-:W4:Y:S02]  /*11f0*/  LDG.E R8, desc[UR4][R16.64] ;  /* 0x0000000410087981 */ /* 0x001f24000c1e1900 */
[----:B----4-:R-:W-:-:S05]  /*1200*/  FMUL R9, R8, 3 ;  /* 0x4040000008097820 */ /* 0x010fca0000400000 */
[----:B------:R0:W-:Y:S04]  /*1210*/  STG.E desc[UR4][R18.64], R9 ;  /* 0x0000000912007986 */ /* 0x0001e8000c101904 */
[----:B------:R-:W1:Y:S02]  /*1220*/  LDG.E R8, desc[UR4][R16.64+0x200] ;  /* 0x0002000410087981 */ /* 0x000e64000c1e1900 */
[----:B-1----:R-:W-:-:S05]  /*1230*/  FMUL R21, R8, 3 ;  /* 0x4040000008157820 */ /* 0x002fca0000400000 */
[----:B------:R0:W-:Y:S04]  /*1240*/  STG.E desc[UR4][R18.64+0x200], R21 ;  /* 0x0002001512007986 */ /* 0x0001e8000c101904 */
[----:B------:R-:W3:Y:S02]  /*1250*/  LDG.E R8, desc[UR4][R16.64+0x400] ;  /* 0x0004000410087981 */ /* 0x000ee4000c1e1900 */
[----:B---3--:R-:W-:-:S05]  /*1260*/  FMUL R11, R8, 3 ;  /* 0x40400000080b7820 */ /* 0x008fca0000400000 */
[----:B------:R0:W-:Y:S04]  /*1270*/  STG.E desc[UR4][R18.64+0x400], R11 ;  /* 0x0004000b12007986 */ /* 0x0001e8000c101904 */
[----:B------:R-:W2:Y:S01]  /*1280*/  LDG.E R8, desc[UR4][R16.64+0x600] ;  /* 0x0006000410087981 */ /* 0x000ea2000c1e1900 */
[----:B------:R-:W-:Y:S01]  /*1290*/  IADD3 R14, PT, PT, R14, 0x10, RZ ;  /* 0x000000100e0e7810 */ /* 0x000fe20007ffe0ff */
[----:B------:R-:W-:Y:S01]  /*12a0*/  VIADD R12, R12, 0x800 ;  /* 0x000008000c0c7836 */ /* 0x000fe20000000000 */
[----:B------:R-:W-:Y:S02]  /*12b0*/  IADD3 R13, P2, PT, R13, 0x2000, RZ ;  /* 0x000020000d0d7810 */ /* 0x000fe40007f5e0ff */
[----:B------:R-:W-:Y:S02]  /*12c0*/  ISETP.NE.AND P1, PT, R14, RZ, PT ;  /* 0x000000ff0e00720c */ /* 0x000fe40003f25270 */
[----:B------:R-:W-:Y:S01]  /*12d0*/  IADD3.X R15, PT, PT, RZ, R15, RZ, P2, !PT ;  /* 0x0000000fff0f7210 */ /* 0x000fe200017fe4ff */
[----:B--2---:R-:W-:-:S05]  /*12e0*/  FMUL R23, R8, 3 ;  /* 0x4040000008177820 */ /* 0x004fca0000400000 */
[----:B------:R0:W-:Y:S05]  /*12f0*/  STG.E desc[UR4][R18.64+0x600], R23 ;  /* 0x0006001712007986 */ /* 0x0001ea000c101904 */
[----:B------:R-:W-:Y:S05]  /*1300*/  @P1 BRA `(.L_x_23) ;  /* 0xfffffff800fc1947 */ /* 0x000fea000383ffff */
.L_x_22:
[----:B------:R-:W-:Y:S05]  /*1310*/  @!P0 EXIT ;  /* 0x000000000000894d */ /* 0x000fea0003800000 */
[----:B------:R-:W-:Y:S02]  /*1320*/  ISETP.GE.U32.AND P0, PT, R20, 0x8, PT ;  /* 0x000000081400780c */ /* 0x000fe40003f06070 */
[----:B------:R-:W-:-:S04]  /*1330*/  LOP3.LUT R14, R0, 0x7, RZ, 0xc0, !PT ;  /* 0x00000007000e7812 */ /* 0x000fc800078ec0ff */
[----:B------:R-:W-:-:S07]  /*1340*/  ISETP.NE.AND P1, PT, R14, RZ, PT ;  /* 0x000000ff0e00720c */ /* 0x000fce0003f25270 */
[----:B------:R-:W-:Y:S06]  /*1350*/  @!P0 BRA `(.L_x_24) ;  /* 0x0000000000708947 */ /* 0x000fec0003800000 */
[----:B0-----:R-:W-:-:S05]  /*1360*/  LEA R11, R6, R7, 0x7 ;  /* 0x00000007060b7211 */ /* 0x001fca00078e38ff */
[----:B------:R-:W-:-:S05]  /*1370*/  IMAD.WIDE R8, R11, 0x4, R4 ;  /* 0x000000040b087825 */ /* 0x000fca00078e0204 */
[----:B------:R-:W2:Y:S01]  /*1380*/  LDG.E R12, desc[UR4][R8.64] ;  /* 0x00000004080c7981 */ /* 0x000ea2000c1e1900 */
[----:B------:R-:W-:-:S04]  /*1390*/  IMAD.WIDE R10, R11, 0x4, R2 ;  /* 0x000000040b0a7825 */ /* 0x000fc800078e0202 */
[----:B--2---:R-:W-:-:S05]  /*13a0*/  FMUL R13, R12, 3 ;  /* 0x404000000c0d7820 */ /* 0x004fca0000400000 */
[----:B------:R0:W-:Y:S04]  /*13b0*/  STG.E desc[UR4][R10.64], R13 ;  /* 0x0000000d0a007986 */ /* 0x0001e8000c101904 */
[----:B------:R-:W2:Y:S02]  /*13c0*/  LDG.E R12, desc[UR4][R8.64+0x200] ;  /* 0x00020004080c7981 */ /* 0x000ea4000c1e1900 */
[----:B--2---:R-:W-:-:S05]  /*13d0*/  FMUL R15, R12, 3 ;  /* 0x404000000c0f7820 */ /* 0x004fca0000400000 */
[----:B------:R1:W-:Y:S04]  /*13e0*/  STG.E desc[UR4][R10.64+0x200], R15 ;  /* 0x0002000f0a007986 */ /* 0x0003e8000c101904 */
[----:B------:R-:W2:Y:S02]  /*13f0*/  LDG.E R12, desc[UR4][R8.64+0x400] ;  /* 0x00040004080c7981 */ /* 0x000ea4000c1e1900 */
[----:B--2---:R-:W-:-:S05]  /*1400*/  FMUL R17, R12, 3 ;  /* 0x404000000c117820 */ /* 0x004fca0000400000 */
[----:B------:R2:W-:Y:S04]  /*1410*/  STG.E desc[UR4][R10.64+0x400], R17 ;  /* 0x000400110a007986 */ /* 0x0005e8000c101904 */
[----:B------:R-:W3:Y:S02]  /*1420*/  LDG.E R12, desc[UR4][R8.64+0x600] ;  /* 0x00060004080c7981 */ /* 0x000ee4000c1e1900 */
[----:B---3--:R-:W-:-:S05]  /*1430*/  FMUL R19, R12, 3 ;  /* 0x404000000c137820 */ /* 0x008fca0000400000 */
[----:B------:R3:W-:Y:S04]  /*1440*/  STG.E desc[UR4][R10.64+0x600], R19 ;  /* 0x000600130a007986 */ /* 0x0007e8000c101904 */
[----:B------:R-:W0:Y:S02]  /*1450*/  LDG.E R12, desc[UR4][R8.64+0x800] ;  /* 0x00080004080c7981 */ /* 0x000e24000c1e1900 */
[----:B0-----:R-:W-:-:S05]  /*1460*/  FMUL R13, R12, 3 ;  /* 0x404000000c0d7820 */ /* 0x001fca0000400000 */
[----:B------:R4:W-:Y:S04]  /*1470*/  STG.E desc[UR4][R10.64+0x800], R13 ;  /* 0x0008000d0a007986 */ /* 0x0009e8000c101904 */
[----:B------:R-:W1:Y:S02]  /*1480*/  LDG.E R12, desc[UR4][R8.64+0xa00] ;  /* 0x000a0004080c7981 */ /* 0x000e64000c1e1900 */
[----:B-1----:R-:W-:-:S05]  /*1490*/  FMUL R15, R12, 3 ;  /* 0x404000000c0f7820 */ /* 0x002fca0000400000 */
[----:B------:R4:W-:Y:S04]  /*14a0*/  STG.E desc[UR4][R10.64+0xa00], R15 ;  /* 0x000a000f0a007986 */ /* 0x0009e8000c101904 */
[----:B------:R-:W2:Y:S02]  /*14b0*/  LDG.E R12, desc[UR4][R8.64+0xc00] ;  /* 0x000c0004080c7981 */ /* 0x000ea4000c1e1900 */
[----:B--2---:R-:W-:-:S05]  /*14c0*/  FMUL R17, R12, 3 ;  /* 0x404000000c117820 */ /* 0x004fca0000400000 */
[----:B------:R4:W-:Y:S04]  /*14d0*/  STG.E desc[UR4][R10.64+0xc00], R17 ;  /* 0x000c00110a007986 */ /* 0x0009e8000c101904 */
[----:B------:R-:W3:Y:S01]  /*14e0*/  LDG.E R12, desc[UR4][R8.64+0xe00] ;  /* 0x000e0004080c7981 */ /* 0x000ee2000c1e1900 */
[----:B------:R-:W-:Y:S01]  /*14f0*/  IADD3 R6, PT, PT, R6, 0x8, RZ ;  /* 0x0000000806067810 */ /* 0x000fe20007ffe0ff */
[----:B---3--:R-:W-:-:S05]  /*1500*/  FMUL R19, R12, 3 ;  /* 0x404000000c137820 */ /* 0x008fca0000400000 */
[----:B------:R4:W-:Y:S02]  /*1510*/  STG.E desc[UR4][R10.64+0xe00], R19 ;  /* 0x000e00130a007986 */ /* 0x0009e4000c101904 */
.L_x_24:
[----:B------:R-:W-:Y:S05]  /*1520*/  @!P1 EXIT ;  /* 0x000000000000994d */ /* 0x000fea0003800000 */
[----:B------:R-:W-:Y:S02]  /*1530*/  ISETP.GE.U32.AND P0, PT, R14, 0x4, PT ;  /* 0x000000040e00780c */ /* 0x000fe40003f06070 */
[----:B------:R-:W-:-:S04]  /*1540*/  LOP3.LUT R12, R0, 0x3, RZ, 0xc0, !PT ;  /* 0x00000003000c7812 */ /* 0x000fc800078ec0ff */
[----:B------:R-:W-:-:S07]  /*1550*/  ISETP.NE.AND P1, PT, R12, RZ, PT ;  /* 0x000000ff0c00720c */ /* 0x000fce0003f25270 */
[----:B------:R-:W-:Y:S06]  /*1560*/  @!P0 BRA `(.L_x_25) ;  /* 0x0000000000408947 */ /* 0x000fec0003800000 */
[----:B0-----:R-:W-:-:S04]  /*1570*/  IMAD R9, R6, 0x80, R7 ;  /* 0x0000008006097824 */ /* 0x001fc800078e0207 */
[----:B----4-:R-:W-:-:S05]  /*1580*/  IMAD.WIDE R10, R9, 0x4, R4 ;  /* 0x00000004090a7825 */ /* 0x010fca00078e0204 */
        /* <DEDUP_REMOVED lines=10> */
[----:B------:R-:W2:Y:S01]  /*1630*/  LDG.E R0, desc[UR4][R10.64+0x600] ;  /* 0x000600040a007981 */ /* 0x000ea2000c1e1900 */
[----:B------:R-:W-:Y:S01]  /*1640*/  IADD3 R6, PT, PT, R6, 0x4, RZ ;  /* 0x0000000406067810 */ /* 0x000fe20007ffe0ff */
[----:B--2---:R-:W-:-:S05]  /*1650*/  FMUL R19, R0, 3 ;  /* 0x4040000000137820 */ /* 0x004fca0000400000 */
[----:B------:R1:W-:Y:S02]  /*1660*/  STG.E desc[UR4][R8.64+0x600], R19 ;  /* 0x0006001308007986 */ /* 0x0003e4000c101904 */
.L_x_25:
[----:B------:R-:W-:Y:S05]  /*1670*/  @!P1 EXIT ;  /* 0x000000000000994d */ /* 0x000fea0003800000 */
[----:B0---4-:R-:W-:Y:S01]  /*1680*/  LEA R11, R6, R7, 0x7 ;  /* 0x00000007060b7211 */ /* 0x011fe200078e38ff */
[----:B------:R-:W-:-:S07]  /*1690*/  IMAD.MOV R0, RZ, RZ, -R12 ;  /* 0x000000ffff007224 */ /* 0x000fce00078e0a0c */
.L_x_26:
[----:B-1----:R-:W-:-:S06]  /*16a0*/  IMAD.WIDE R8, R11, 0x4, R4 ;  /* 0x000000040b087825 */ /* 0x002fcc00078e0204 */
[----:B------:R-:W2:Y:S01]  /*16b0*/  LDG.E R8, desc[UR4][R8.64] ;  /* 0x0000000408087981 */ /* 0x000ea2000c1e1900 */
[----:B------:R-:W-:Y:S01]  /*16c0*/  IADD3 R0, PT, PT, R0, 0x1, RZ ;  /* 0x0000000100007810 */ /* 0x000fe20007ffe0ff */
[----:B0-----:R-:W-:-:S03]  /*16d0*/  IMAD.WIDE R6, R11, 0x4, R2 ;  /* 0x000000040b067825 */ /* 0x001fc600078e0202 */
[----:B------:R-:W-:Y:S01]  /*16e0*/  ISETP.NE.AND P0, PT, R0, RZ, PT ;  /* 0x000000ff0000720c */ /* 0x000fe20003f05270 */
[----:B--2---:R-:W-:-:S05]  /*16f0*/  FMUL R13, R8, 3 ;  /* 0x40400000080d7820 */ /* 0x004fca0000400000 */
[----:B------:R0:W-:Y:S07]  /*1700*/  STG.E desc[UR4][R6.64], R13 ;  /* 0x0000000d06007986 */ /* 0x0001ee000c101904 */
[----:B------:R-:W-:Y:S05]  /*1710*/  @!P0 EXIT ;  /* 0x000000000000894d */ /* 0x000fea0003800000 */
[----:B------:R-:W-:Y:S01]  /*1720*/  IADD3 R11, PT, PT, R11, 0x80, RZ ;  /* 0x000000800b0b7810 */ /* 0x000fe20007ffe0ff */
[----:B------:R-:W-:Y:S06]  /*1730*/  BRA `(.L_x_26) ;  /* 0xfffffffc00d87947 */ /* 0x000fec000383ffff */
.L_x_27:
[----:B------:R-:W-:-:S00]  /*1740*/  BRA `(.L_x_27) ;  /* 0xfffffffc00fc7947 */ /* 0x000fc0000383ffff */
[----:B------:R-:W-:-:S00]  /*1750*/  NOP ;  /* 0x0000000000007918 */ /* 0x000fc00000000000 */
        /* <DEDUP_REMOVED lines=10> */
.L_x_51:


//--------------------- .text._ZN3cub18CUB_300001_SM_10006detail9transform16transform_kernelINS2_10policy_hubILb1EN4cuda3std3__45tupleIJN6thrust24THRUST_300001_SM_1000_NS6detail15normal_iteratorINSA_10device_ptrIfEEEEEEEE10policy1000Ei7functorIXadL_Z1gRKfEEESF_JPfEEEvT0_iT1_T2_DpNS2_10kernel_argIT3_EE --------------------------
	.section	.text._ZN3cub18CUB_300001_SM_10006detail9transform16transform_kernelINS2_10policy_hubILb1EN4cuda3std3__45tupleIJN6thrust24THRUST_300001_SM_1000_NS6detail15normal_iteratorINSA_10device_ptrIfEEEEEEEE10policy1000Ei7functorIXadL_Z1gRKfEEESF_JPfEEEvT0_iT1_T2_DpNS2_10kernel_argIT3_EE,"ax",@progbits
	.align	128
        .global         _ZN3cub18CUB_300001_SM_10006detail9transform16transform_kernelINS2_10policy_hubILb1EN4cuda3std3__45tupleIJN6thrust24THRUST_300001_SM_1000_NS6detail15normal_iteratorINSA_10device_ptrIfEEEEEEEE10policy1000Ei7functorIXadL_Z1gRKfEEESF_JPfEEEvT0_iT1_T2_DpNS2_10kernel_argIT3_EE
        .type           _ZN3cub18CUB_300001_SM_10006detail9transform16transform_kernelINS2_10policy_hubILb1EN4cuda3std3__45tupleIJN6thrust24THRUST_300001_SM_1000_NS6detail15normal_iteratorINSA_10device_ptrIfEEEEEEEE10policy1000Ei7functorIXadL_Z1gRKfEEESF_JPfEEEvT0_iT1_T2_DpNS2_10kernel_argIT3_EE,@function
        .size           _ZN3cub18CUB_300001_SM_10006detail9transform16transform_kernelINS2_10policy_hubILb1EN4cuda3std3__45tupleIJN6thrust24THRUST_300001_SM_1000_NS6detail15normal_iteratorINSA_10device_ptrIfEEEEEEEE10policy1000Ei7functorIXadL_Z1gRKfEEESF_JPfEEEvT0_iT1_T2_DpNS2_10kernel_argIT3_EE,(.L_x_52 - _ZN3cub18CUB_300001_SM_10006detail9transform16transform_kernelINS2_10policy_hubILb1EN4cuda3std3__45tupleIJN6thrust24THRUST_300001_SM_1000_NS6detail15normal_iteratorINSA_10device_ptrIfEEEEEEEE10policy1000Ei7functorIXadL_Z1gRKfEEESF_JPfEEEvT0_iT1_T2_DpNS2_10kernel_argIT3_EE)
        .other          _ZN3cub18CUB_300001_SM_10006detail9transform16transform_kernelINS2_10policy_hubILb1EN4cuda3std3__45tupleIJN6thrust24THRUST_300001_SM_1000_NS6detail15normal_iteratorINSA_10device_ptrIfEEEEEEEE10policy1000Ei7functorIXadL_Z1gRKfEEESF_JPfEEEvT0_iT1_T2_DpNS2_10kernel_argIT3_EE,@"STO_CUDA_ENTRY STV_DEFAULT"
_ZN3cub18CUB_300001_SM_10006detail9transform16transform_kernelINS2_10policy_hubILb1EN4cuda3std3__45tupleIJN6thrust24THRUST_300001_SM_1000_NS6detail15normal_iteratorINSA_10device_ptrIfEEEEEEEE10policy1000Ei7functorIXadL_Z1gRKfEEESF_JPfEEEvT0_iT1_T2_DpNS2_10kernel_argIT3_EE:
.text._ZN3cub18CUB_300001_SM_10006detail9transform16transform_kernelINS2_10policy_hubILb1EN4cuda3std3__45tupleIJN6thrust24THRUST_300001_SM_1000_NS6detail15normal_iteratorINSA_10device_ptrIfEEEEEEEE10policy1000Ei7functorIXadL_Z1gRKfEEESF_JPfEEEvT0_iT1_T2_DpNS2_10kernel_argIT3_EE:
[----:B------:R-:W-:Y:S08]  /*0000*/  LDC R1, c[0x0][0x37c] ;  /* 0x0000df00ff017b82 */ /* 0x000ff00000000800 */
[----:B------:R-:W0:Y:S01]  /*0010*/  LDC.64 R8, c[0x0][0x380] ;  /* 0x0000e000ff087b82 */ /* 0x000e220000000a00 */
[----:B------:R-:W1:Y:S01]  /*0020*/  S2R R0, SR_TID.X ;  /* 0x0000000000007919 */ /* 0x000e620000002100 */
[----:B------:R-:W2:Y:S01]  /*0030*/  LDCU.64 UR6, c[0x0][0x358] ;  /* 0x00006b00ff0677ac */ /* 0x000ea20008000a00 */
[----:B------:R-:W-:Y:S05]  /*0040*/  BSSY.RECONVERGENT B0, `(.L_x_28) ;  /* 0x0000016000007945 */ /* 0x000fea0003800200 */
[----:B------:R-:W3:Y:S08]  /*0050*/  S2UR UR4, SR_CTAID.X ;  /* 0x00000000000479c3 */ /* 0x000ef00000002500 */
[----:B------:R-:W4:Y:S01]  /*0060*/  LDC.64 R2, c[0x0][0x398] ;  /* 0x0000e600ff027b82 */ /* 0x000f220000000a00 */
[----:B0-----:R-:W-:-:S07]  /*0070*/  SHF.L.U32 R7, R9, 0x7, RZ ;  /* 0x0000000709077819 */ /* 0x001fce00000006ff */
[----:B------:R-:W0:Y:S01]  /*0080*/  LDC.64 R4, c[0x0][0x390] ;  /* 0x0000e400ff047b82 */ /* 0x000e220000000a00 */
[----:B---3--:R-:W-:Y:S01]  /*0090*/  IMAD R13, R7, UR4, RZ ;  /* 0x00000004070d7c24 */ /* 0x008fe2000f8e02ff */
[----:B-1----:R-:W-:-:S04]  /*00a0*/  SHF.L.U32 R15, R0, 0x7, RZ ;  /* 0x00000007000f7819 */ /* 0x002fc800000006ff */
[----:B------:R-:W-:-:S04]  /*00b0*/  IADD3 R8, PT, PT, -R13, R8, RZ ;  /* 0x000000080d087210 */ /* 0x000fc80007ffe1ff */
[CC--:B------:R-:W-:Y:S02]  /*00c0*/  VIMNMX R6, PT, PT, R7.reuse, R8.reuse, PT ;  /* 0x0000000807067248 */ /* 0x0c0fe40003fe0100 */
[----:B------:R-:W-:Y:S02]  /*00d0*/  ISETP.GT.AND P0, PT, R7, R8, PT ;  /* 0x000000080700720c */ /* 0x000fe40003f04270 */
[----:B------:R-:W-:-:S04]  /*00e0*/  SHF.L.U32 R12, R6, 0x2, RZ ;  /* 0x00000002060c7819 */ /* 0x000fc800000006ff */
[----:B------:R-:W-:-:S13]  /*00f0*/  ISETP.GE.AND P1, PT, R15, R12, PT ;  /* 0x0000000c0f00720c */ /* 0x000fda0003f26270 */
[----:B--2-4-:R-:W-:Y:S05]  /*0100*/  @P1 BRA `(.L_x_29) ;  /* 0x0000000000241947 */ /* 0x014fea0003800000 */
[----:B------:R-:W1:Y:S02]  /*0110*/  LDC.64 R10, c[0x0][0x398] ;  /* 0x0000e600ff0a7b82 */ /* 0x000e640000000a00 */
[----:B-1----:R-:W-:-:S04]  /*0120*/  IMAD.WIDE.U32 R10, R0, 0x80, R10 ;  /* 0x00000080000a7825 */ /* 0x002fc800078e000a */
[----:B------:R-:W-:-:S07]  /*0130*/  IMAD.WIDE R10, R13, 0x4, R10 ;  /* 0x000000040d0a7825 */ /* 0x000fce00078e020a */
.L_x_30:
[----:B------:R-:W-:Y:S01]  /*0140*/  VIADD R15, R15, 0x4000 ;  /* 0x000040000f0f7836 */ /* 0x000fe20000000000 */
[----:B------:R1:W-:Y:S04]  /*0150*/  CCTL.E.PF2 [R10] ;  /* 0x000000000a00798f */ /* 0x0003e80000800100 */
[----:B------:R-:W-:Y:S02]  /*0160*/  ISETP.GE.AND P1, PT, R15, R12, PT ;  /* 0x0000000c0f00720c */ /* 0x000fe40003f26270 */
[----:B-1----:R-:W-:-:S04]  /*0170*/  IADD3 R10, P2, PT, R10, 0x4000, RZ ;  /* 0x000040000a0a7810 */ /* 0x002fc80007f5e0ff */
[----:B------:R-:W-:-:S07]  /*0180*/  IADD3.X R11, PT, PT, RZ, R11, RZ, P2, !PT ;  /* 0x0000000bff0b7210 */ /* 0x000fce00017fe4ff */
[----:B------:R-:W-:Y:S05]  /*0190*/  @!P1 BRA `(.L_x_30) ;  /* 0xfffffffc00e89947 */ /* 0x000fea000383ffff */
.L_x_29:
[----:B------:R-:W-:Y:S05]  /*01a0*/  BSYNC.RECONVERGENT B0 ;  /* 0x0000000000007941 */ /* 0x000fea0003800200 */
.L_x_28:
[----:B------:R-:W-:-:S04]  /*01b0*/  IMAD.WIDE R2, R13, 0x4, R2 ;  /* 0x000000040d027825 */ /* 0x000fc800078e0202 */
[----:B0-----:R-:W-:Y:S01]  /*01c0*/  IMAD.WIDE R4, R13, 0x4, R4 ;  /* 0x000000040d047825 */ /* 0x001fe200078e0204 */
[----:B------:R-:W-:Y:S06]  /*01d0*/  @P0 BRA `(.L_x_31) ;  /* 0x0000000800440947 */ /* 0x000fec0003800000 */
        /* <DEDUP_REMOVED lines=10> */
[----:B------:R-:W-:Y:S02]  /*0280*/  LOP3.LUT R13, R14, 0x1000, RZ, 0xfc, !PT ;  /* 0x000010000e0d7812 */ /* 0x000fe400078efcff */
[----:B------:R-:W-:-:S07]  /*0290*/  IADD3 R12, PT, PT, -R7, RZ, RZ ;  /* 0x000000ff070c7210 */ /* 0x000fce0007ffe1ff */
.L_x_33:
[----:B------:R-:W-:-:S05]  /*02a0*/  IADD3 R10, P1, PT, R2, R13, RZ ;  /* 0x0000000d020a7210 */ /* 0x000fca0007f3e0ff */
[----:B0-----:R-:W-:-:S05]  /*02b0*/  IMAD.X R11, R3, 0x1, R15, P1 ;  /* 0x00000001030b7824 */ /* 0x001fca00008e060f */
        /* <DEDUP_REMOVED lines=24> */
[----:B------:R-:W-:Y:S01]  /*0440*/  HFMA2 R19, -RZ, RZ, 0, 0 ;  /* 0x00000000ff137431 */ /* 0x000fe200000001ff */
[----:B------:R-:W-:Y:S01]  /*0450*/  MOV R18, 0x600 ;  /* 0x0000060000127802 */ /* 0x000fe20000000f00 */
        /* <DEDUP_REMOVED lines=8> */
[----:B------:R-:W1:Y:S01]  /*04e0*/  LDG.E R14, desc[UR6][R16.64+-0x600] ;  /* 0xfffa0006100e7981 */ /* 0x000e62000c1e1900 */
[----:B------:R-:W-:-:S05]  /*04f0*/  IADD3 R18, P1, PT, R4, R18, RZ ;  /* 0x0000001204127210 */ /* 0x000fca0007f3e0ff */
[----:B------:R-:W-:Y:S02]  /*0500*/  IMAD.X R19, R5, 0x1, R19, P1 ;  /* 0x0000000105137824 */ /* 0x000fe400008e0613 */
[----:B-1----:R-:W-:-:S05]  /*0510*/  FMUL R21, R14, 3 ;  /* 0x404000000e157820 */ /* 0x002fca0000400000 */
        /* <DEDUP_REMOVED lines=17> */
[----:B------:R-:W-:Y:S02]  /*0630*/  IADD3 R12, PT, PT, R12, 0x10, RZ ;  /* 0x000000100c0c7810 */ /* 0x000fe40007ffe0ff */
[----:B------:R-:W-:Y:S02]  /*0640*/  IADD3 R13, P2, PT, R13, 0x2000, RZ ;  /* 0x000020000d0d7810 */ /* 0x000fe40007f5e0ff */
[----:B------:R-:W-:Y:S02]  /*0650*/  ISETP.NE.AND P1, PT, R12, RZ, PT ;  /* 0x000000ff0c00720c */ /* 0x000fe40003f25270 */
[----:B------:R-:W-:-:S02]  /*0660*/  IADD3.X R15, PT, PT, RZ, R15, RZ, P2, !PT ;  /* 0x0000000fff0f7210 */ /* 0x000fc400017fe4ff */
[----:B------:R-:W-:Y:S01]  /*0670*/  IADD3 R6, PT, PT, R6, 0x800, RZ ;  /* 0x0000080006067810 */ /* 0x000fe20007ffe0ff */
[----:B--2---:R-:W-:-:S05]  /*0680*/  FMUL R23, R8, 3 ;  /* 0x4040000008177820 */ /* 0x004fca0000400000 */
[----:B------:R0:W-:Y:S03]  /*0690*/  STG.E desc[UR6][R18.64+0x600], R23 ;  /* 0x0006001712007986 */ /* 0x0001e6000c101906 */
[----:B------:R-:W-:Y:S05]  /*06a0*/  @P1 BRA `(.L_x_33) ;  /* 0xfffffff800fc1947 */ /* 0x000fea000383ffff */
.L_x_32:
[----:B------:R-:W-:Y:S05]  /*06b0*/  @!P0 EXIT ;  /* 0x000000000000894d */ /* 0x000fea0003800000 */
[----:B------:R-:W1:Y:S01]  /*06c0*/  LDCU UR4, c[0x0][0x384] ;  /* 0x00007080ff0477ac */ /* 0x000e620008000800 */
[----:B------:R-:W-:Y:S01]  /*06d0*/  ISETP.GE.U32.AND P0, PT, R20, 0x8, PT ;  /* 0x000000081400780c */ /* 0x000fe20003f06070 */
[----:B-1----:R-:W-:-:S06]  /*06e0*/  ULOP3.LUT UR5, UR4, 0x7, URZ, 0xc0, !UPT ;  /* 0x0000000704057892 */ /* 0x002fcc000f8ec0ff */
[----:B------:R-:W-:-:S06]  /*06f0*/  ISETP.NE.AND P1, PT, RZ, UR5, PT ;  /* 0x00000005ff007c0c */ /* 0x000fcc000bf25270 */
[----:B------:R-:W-:Y:S07]  /*0700*/  @!P0 BRA `(.L_x_34) ;  /* 0x0000000000708947 */ /* 0x000fee0003800000 */
        /* <DEDUP_REMOVED lines=25> */
[----:B------:R-:W-:Y:S02]  /*08a0*/  VIADD R7, R7, 0x8 ;  /* 0x0000000807077836 */ /* 0x000fe40000000000 */
[----:B---3--:R-:W-:-:S05]  /*08b0*/  FMUL R19, R6, 3 ;  /* 0x4040000006137820 */ /* 0x008fca0000400000 */
[----:B------:R4:W-:Y:S02]  /*08c0*/  STG.E desc[UR6][R10.64+0xe00], R19 ;  /* 0x000e00130a007986 */ /* 0x0009e4000c101906 */
.L_x_34:
[----:B------:R-:W-:Y:S05]  /*08d0*/  @!P1 EXIT ;  /* 0x000000000000994d */ /* 0x000fea0003800000 */
[----:B------:R-:W-:Y:S02]  /*08e0*/  UISETP.GE.U32.AND UP0, UPT, UR5, 0x4, UPT ;  /* 0x000000040500788c */ /* 0x000fe4000bf06070 */
[----:B------:R-:W-:-:S06]  /*08f0*/  ULOP3.LUT UR4, UR4, 0x3, URZ, 0xc0, !UPT ;  /* 0x0000000304047892 */ /* 0x000fcc000f8ec0ff */
[----:B------:R-:W-:Y:S01]  /*0900*/  ISETP.NE.AND P0, PT, RZ, UR4, PT ;  /* 0x00000004ff007c0c */ /* 0x000fe2000bf05270 */
[----:B------:R-:W-:-:S12]  /*0910*/  BRA.U !UP0, `(.L_x_35) ;  /* 0x0000000108407547 */ /* 0x000fd8000b800000 */
[----:B0---4-:R-:W-:-:S05]  /*0920*/  LEA R11, R7, R0, 0x7 ;  /* 0x00000000070b7211 */ /* 0x011fca00078e38ff */
        /* <DEDUP_REMOVED lines=15> */
.L_x_35:
[----:B------:R-:W-:Y:S05]  /*0a20*/  @!P0 EXIT ;  /* 0x000000000000894d */ /* 0x000fea0003800000 */
[----:B01--4-:R-:W-:Y:S01]  /*0a30*/  LEA R11, R7, R0, 0x7 ;  /* 0x00000000070b7211 */ /* 0x013fe200078e38ff */
[----:B------:R-:W-:-:S12]  /*0a40*/  UIADD3 UR4, UPT, UPT, -UR4, URZ, URZ ;  /* 0x000000ff04047290 */ /* 0x000fd8000fffe1ff */
.L_x_36:
[----:B------:R-:W-:-:S06]  /*0a50*/  IMAD.WIDE R8, R11, 0x4, R2 ;  /* 0x000000040b087825 */ /* 0x000fcc00078e0202 */
[----:B------:R-:W2:Y:S01]  /*0a60*/  LDG.E R8, desc[UR6][R8.64] ;  /* 0x0000000608087981 */ /* 0x000ea2000c1e1900 */
[C---:B0-----:R-:W-:Y:S01]  /*0a70*/  IMAD.WIDE R6, R11.reuse, 0x4, R4 ;  /* 0x000000040b067825 */ /* 0x041fe200078e0204 */
[----:B------:R-:W-:Y:S01]  /*0a80*/  UIADD3 UR4, UPT, UPT, UR4, 0x1, URZ ;  /* 0x0000000104047890 */ /* 0x000fe2000fffe0ff */
[----:B------:R-:W-:-:S03]  /*0a90*/  IADD3 R11, PT, PT, R11, 0x80, RZ ;  /* 0x000000800b0b7810 */ /* 0x000fc60007ffe0ff */
[----:B------:R-:W-:Y:S01]  /*0aa0*/  UISETP.NE.AND UP0, UPT, UR4, URZ, UPT ;  /* 0x000000ff0400728c */ /* 0x000fe2000bf05270 */
[----:B--2---:R-:W-:-:S05]  /*0ab0*/  FMUL R13, R8, 3 ;  /* 0x40400000080d7820 */ /* 0x004fca0000400000 */
[----:B------:R0:W-:Y:S03]  /*0ac0*/  STG.E desc[UR6][R6.64], R13 ;  /* 0x0000000d06007986 */ /* 0x0001e6000c101906 */
[----:B------:R-:W-:Y:S05]  /*0ad0*/  BRA.U UP0, `(.L_x_36) ;  /* 0xfffffffd00dc7547 */ /* 0x000fea000b83ffff */
[----:B------:R-:W-:Y:S05]  /*0ae0*/  EXIT ;  /* 0x000000000000794d */ /* 0x000fea0003800000 */
.L_x_31:
[----:B------:R-:W-:-:S13]  /*0af0*/  ISETP.GE.AND P0, PT, R9, 0x1, PT ;  /* 0x000000010900780c */ /* 0x000fda0003f06270 */
[----:B------:R-:W-:Y:S05]  /*0b00*/  @!P0 EXIT ;  /* 0x000000000000894d */ /* 0x000fea0003800000 */
[C---:B------:R-:W-:Y:S01]  /*0b10*/  ISETP.GE.U32.AND P0, PT, R9.reuse, 0x8, PT ;  /* 0x000000080900780c */ /* 0x040fe20003f06070 */
[----:B------:R-:W-:Y:S01]  /*0b20*/  IMAD.MOV.U32 R7, RZ, RZ, RZ ;  /* 0x000000ffff077224 */ /* 0x000fe200078e00ff */
[----:B------:R-:W-:-:S11]  /*0b30*/  LOP3.LUT R20, R9, 0x7, RZ, 0xc0, !PT ;  /* 0x0000000709147812 */ /* 0x000fd600078ec0ff */
[----:B------:R-:W-:Y:S05]  /*0b40*/  @!P0 BRA `(.L_x_37) ;  /* 0x0000000000d08947 */ /* 0x000fea0003800000 */
[----:B------:R-:W-:Y:S02]  /*0b50*/  LOP3.LUT R7, R9, 0x7ffffff8, RZ, 0xc0, !PT ;  /* 0x7ffffff809077812 */ /* 0x000fe400078ec0ff */
[----:B------:R-:W-:-:S07]  /*0b60*/  MOV R12, RZ ;  /* 0x000000ff000c7202 */ /* 0x000fce0000000f00 */
.L_x_40:
[----:B0-----:R-:W-:-:S04]  /*0b70*/  LEA R13, R12, R0, 0x7 ;  /* 0x000000000c0d7211 */ /* 0x001fc800078e38ff */
        /* <DEDUP_REMOVED lines=10> */
[----:B------:R-:W-:Y:S01]  /*0c20*/  IADD3 R21, PT, PT, R13, 0x100, RZ ;  /* 0x000001000d157810 */ /* 0x000fe20007ffe0ff */
[----:B------:R-:W-:-:S03]  /*0c30*/  IMAD.WIDE R10, R11, 0x4, R4 ;  /* 0x000000040b0a7825 */ /* 0x000fc600078e0204 */
[----:B------:R-:W-:Y:S01]  /*0c40*/  ISETP.GE.AND P0, PT, R21, R6, PT ;  /* 0x000000061500720c */ /* 0x000fe20003f06270 */
[----:B------:R-:W-:Y:S02]  /*0c50*/  VIADD R21, R13, 0x180 ;  /* 0x000001800d157836 */ /* 0x000fe40000000000 */
[----:B--2---:R-:W-:-:S05]  /*0c60*/  @!P1 FMUL R15, R18, 3 ;  /* 0x40400000120f9820 */ /* 0x004fca0000400000 */
[----:B------:R1:W-:Y:S05]  /*0c70*/  @!P1 STG.E desc[UR6][R10.64], R15 ;  /* 0x0000000f0a009986 */ /* 0x0003ea000c101906 */
[----:B------:R-:W2:Y:S01]  /*0c80*/  @!P0 LDG.E R14, desc[UR6][R8.64+0x200] ;  /* 0x00020006080e8981 */ /* 0x000ea2000c1e1900 */
[----:B------:R-:W-:Y:S02]  /*0c90*/  ISETP.GE.AND P1, PT, R21, R6, PT ;  /* 0x000000061500720c */ /* 0x000fe40003f26270 */
[----:B0-----:R-:W-:Y:S01]  /*0ca0*/  IADD3 R17, PT, PT, R13, 0x200, RZ ;  /* 0x000002000d117810 */ /* 0x001fe20007ffe0ff */
[----:B--2---:R-:W-:-:S05]  /*0cb0*/  @!P0 FMUL R21, R14, 3 ;  /* 0x404000000e158820 */ /* 0x004fca0000400000 */
[----:B------:R-:W-:Y:S05]  /*0cc0*/  @!P0 STG.E desc[UR6][R10.64+0x200], R21 ;  /* 0x000200150a008986 */ /* 0x000fea000c101906 */
[----:B------:R-:W2:Y:S01]  /*0cd0*/  @!P1 LDG.E R14, desc[UR6][R8.64+0x400] ;  /* 0x00040006080e9981 */ /* 0x000ea2000c1e1900 */
[----:B------:R-:W-:Y:S02]  /*0ce0*/  ISETP.GE.AND P0, PT, R17, R6, PT ;  /* 0x000000061100720c */ /* 0x000fe40003f06270 */
[----:B-1----:R-:W-:Y:S01]  /*0cf0*/  IADD3 R15, PT, PT, R13, 0x280, RZ ;  /* 0x000002800d0f7810 */ /* 0x002fe20007ffe0ff */
[----:B--2---:R-:W-:-:S05]  /*0d00*/  @!P1 FMUL R17, R14, 3 ;  /* 0x404000000e119820 */ /* 0x004fca0000400000 */
[----:B------:R0:W-:Y:S05]  /*0d10*/  @!P1 STG.E desc[UR6][R10.64+0x400], R17 ;  /* 0x000400110a009986 */ /* 0x0001ea000c101906 */
[----:B------:R-:W2:Y:S01]  /*0d20*/  @!P0 LDG.E R14, desc[UR6][R8.64+0x600] ;  /* 0x00060006080e8981 */ /* 0x000ea2000c1e1900 */
[----:B------:R-:W-:Y:S02]  /*0d30*/  ISETP.GE.AND P1, PT, R15, R6, PT ;  /* 0x000000060f00720c */ /* 0x000fe40003f26270 */
[----:B------:R-:W-:Y:S01]  /*0d40*/  IADD3 R19, PT, PT, R13, 0x300, RZ ;  /* 0x000003000d137810 */ /* 0x000fe20007ffe0ff */
[----:B--2---:R-:W-:-:S05]  /*0d50*/  @!P0 FMUL R15, R14, 3 ;  /* 0x404000000e0f8820 */ /* 0x004fca0000400000 */
[----:B------:R1:W-:Y:S05]  /*0d60*/  @!P0 STG.E desc[UR6][R10.64+0x600], R15 ;  /* 0x0006000f0a008986 */ /* 0x0003ea000c101906 */
[----:B------:R-:W2:Y:S01]  /*0d70*/  @!P1 LDG.E R14, desc[UR6][R8.64+0x800] ;  /* 0x00080006080e9981 */ /* 0x000ea2000c1e1900 */
[----:B------:R-:W-:Y:S01]  /*0d80*/  ISETP.GE.AND P0, PT, R19, R6, PT ;  /* 0x000000061300720c */ /* 0x000fe20003f06270 */
[----:B--2---:R-:W-:-:S05]  /*0d90*/  @!P1 FMUL R19, R14, 3 ;  /* 0x404000000e139820 */ /* 0x004fca0000400000 */
[----:B------:R1:W-:Y:S07]  /*0da0*/  @!P1 STG.E desc[UR6][R10.64+0x800], R19 ;  /* 0x000800130a009986 */ /* 0x0003ee000c101906 */
[----:B------:R-:W0:Y:S01]  /*0db0*/  @!P0 LDG.E R14, desc[UR6][R8.64+0xa00] ;  /* 0x000a0006080e8981 */ /* 0x000e22000c1e1900 */
[----:B------:R-:W-:Y:S01]  /*0dc0*/  IADD3 R13, PT, PT, R13, 0x380, RZ ;  /* 0x000003800d0d7810 */ /* 0x000fe20007ffe0ff */
[----:B------:R-:W-:Y:S01]  /*0dd0*/  VIADD R12, R12, 0x8 ;  /* 0x000000080c0c7836 */ /* 0x000fe20000000000 */
[----:B------:R-:W-:Y:S04]  /*0de0*/  BSSY.RECONVERGENT B0, `(.L_x_38) ;  /* 0x0000009000007945 */ /* 0x000fe80003800200 */
[----:B------:R-:W-:Y:S01]  /*0df0*/  ISETP.NE.AND P1, PT, R12, R7, PT ;  /* 0x000000070c00720c */ /* 0x000fe20003f25270 */
[----:B0-----:R-:W-:-:S05]  /*0e00*/  @!P0 FMUL R17, R14, 3 ;  /* 0x404000000e118820 */ /* 0x001fca0000400000 */
[----:B------:R1:W-:Y:S01]  /*0e10*/  @!P0 STG.E desc[UR6][R10.64+0xa00], R17 ;  /* 0x000a00110a008986 */ /* 0x0003e2000c101906 */
[----:B------:R-:W-:-:S13]  /*0e20*/  ISETP.GE.AND P0, PT, R13, R6, PT ;  /* 0x000000060d00720c */ /* 0x000fda0003f06270 */
[----:B-1----:R-:W-:Y:S05]  /*0e30*/  @P0 BRA `(.L_x_39) ;  /* 0x00000000000c0947 */ /* 0x002fea0003800000 */
[----:B------:R-:W2:Y:S02]  /*0e40*/  LDG.E R8, desc[UR6][R8.64+0xc00] ;  /* 0x000c000608087981 */ /* 0x000ea4000c1e1900 */
[----:B--2---:R-:W-:-:S05]  /*0e50*/  FMUL R13, R8, 3 ;  /* 0x40400000080d7820 */ /* 0x004fca0000400000 */
[----:B------:R0:W-:Y:S02]  /*0e60*/  STG.E desc[UR6][R10.64+0xc00], R13 ;  /* 0x000c000d0a007986 */ /* 0x0001e4000c101906 */
.L_x_39:
[----:B------:R-:W-:Y:S05]  /*0e70*/  BSYNC.RECONVERGENT B0 ;  /* 0x0000000000007941 */ /* 0x000fea0003800200 */
.L_x_38:
[----:B------:R-:W-:Y:S05]  /*0e80*/  @P1 BRA `(.L_x_40) ;  /* 0xfffffffc00381947 */ /* 0x000fea000383ffff */
.L_x_37:
[----:B------:R-:W-:-:S13]  /*0e90*/  ISETP.NE.AND P0, PT, R20, RZ, PT ;  /* 0x000000ff1400720c */ /* 0x000fda0003f05270 */
[----:B------:R-:W-:Y:S05]  /*0ea0*/  @!P0 EXIT ;  /* 0x000000000000894d */ /* 0x000fea0003800000 */
[----:B------:R-:W1:Y:S01]  /*0eb0*/  LDC R8, c[0x0][0x384] ;  /* 0x0000e100ff087b82 */ /* 0x000e620000000800 */
[----:B------:R-:W-:Y:S02]  /*0ec0*/  ISETP.GE.U32.AND P1, PT, R20, 0x4, PT ;  /* 0x000000041400780c */ /* 0x000fe40003f26070 */
[----:B-1----:R-:W-:-:S04]  /*0ed0*/  LOP3.LUT R21, R8, 0x3, RZ, 0xc0, !PT ;  /* 0x0000000308157812 */ /* 0x002fc800078ec0ff */
[----:B------:R-:W-:-:S07]  /*0ee0*/  ISETP.NE.AND P0, PT, R21, RZ, PT ;  /* 0x000000ff1500720c */ /* 0x000fce0003f05270 */
[----:B------:R-:W-:Y:S06]  /*0ef0*/  @!P1 BRA `(.L_x_41) ;  /* 0x0000000000749947 */ /* 0x000fec0003800000 */
[----:B------:R-:W-:-:S04]  /*0f00*/  LEA R19, R7, R0, 0x7 ;  /* 0x0000000007137211 */ /* 0x000fc800078e38ff */
[----:B------:R-:W-:-:S13]  /*0f10*/  ISETP.GE.AND P2, PT, R19, R6, PT ;  /* 0x000000061300720c */ /* 0x000fda0003f46270 */
[----:B0-----:R-:W-:-:S06]  /*0f20*/  @!P2 IMAD.WIDE R10, R19, 0x4, R2 ;  /* 0x00000004130aa825 */ /* 0x001fcc00078e0202 */
        /* <DEDUP_REMOVED lines=8> */
[----:B------:R-:W-:Y:S01]  /*0fb0*/  IADD3 R25, PT, PT, R19, 0x100, RZ ;  /* 0x0000010013197810 */ /* 0x000fe20007ffe0ff */
        /* <DEDUP_REMOVED lines=13> */
[----:B------:R-:W-:-:S04]  /*1090*/  @!P1 IMAD.WIDE R18, R19, 0x4, R4 ;  /* 0x0000000413129825 */ /* 0x000fc800078e0204 */
[----:B------:R-:W-:Y:S02]  /*10a0*/  VIADD R7, R7, 0x4 ;  /* 0x0000000407077836 */ /* 0x000fe40000000000 */
[----:B--2---:R-:W-:-:S05]  /*10b0*/  @!P1 FMUL R25, R14, 3 ;  /* 0x404000000e199820 */ /* 0x004fca0000400000 */
[----:B------:R1:W-:Y:S02]  /*10c0*/  @!P1 STG.E desc[UR6][R18.64], R25 ;  /* 0x0000001912009986 */ /* 0x0003e4000c101906 */
.L_x_41:
[----:B------:R-:W-:Y:S05]  /*10d0*/  @!P0 EXIT ;  /* 0x000000000000894d */ /* 0x000fea0003800000 */
[----:B------:R-:W-:Y:S02]  /*10e0*/  ISETP.NE.AND P1, PT, R21, 0x1, PT ;  /* 0x000000011500780c */ /* 0x000fe40003f25270 */
[----:B------:R-:W-:-:S04]  /*10f0*/  LOP3.LUT R8, R8, 0x1, RZ, 0xc0, !PT ;  /* 0x0000000108087812 */ /* 0x000fc800078ec0ff */
[----:B------:R-:W-:-:S07]  /*1100*/  ISETP.NE.U32.AND P0, PT, R8, 0x1, PT ;  /* 0x000000010800780c */ /* 0x000fce0003f05070 */
[----:B------:R-:W-:Y:S06]  /*1110*/  @!P1 BRA `(.L_x_42) ;  /* 0x00000000003c9947 */ /* 0x000fec0003800000 */
[----:B0-----:R-:W-:-:S04]  /*1120*/  LEA R11, R7, R0, 0x7 ;  /* 0x00000000070b7211 */ /* 0x001fc800078e38ff */
[----:B------:R-:W-:-:S13]  /*1130*/  ISETP.GE.AND P1, PT, R11, R6, PT ;  /* 0x000000060b00720c */ /* 0x000fda0003f26270 */
[----:B-1----:R-:W-:-:S06]  /*1140*/  @!P1 IMAD.WIDE R8, R11, 0x4, R2 ;  /* 0x000000040b089825 */ /* 0x002fcc00078e0202 */
[----:B------:R-:W2:Y:S01]  /*1150*/  @!P1 LDG.E R8, desc[UR6][R8.64] ;  /* 0x0000000608089981 */ /* 0x000ea2000c1e1900 */
[C---:B------:R-:W-:Y:S01]  /*1160*/  IADD3 R15, PT, PT, R11.reuse, 0x80, RZ ;  /* 0x000000800b0f7810 */ /* 0x040fe20007ffe0ff */
[----:B------:R-:W-:-:S03]  /*1170*/  @!P1 IMAD.WIDE R10, R11, 0x4, R4 ;  /* 0x000000040b0a9825 */ /* 0x000fc600078e0204 */
[----:B------:R-:W-:-:S13]  /*1180*/  ISETP.GE.AND P2, PT, R15, R6, PT ;  /* 0x000000060f00720c */ /* 0x000fda0003f46270 */
[----:B------:R-:W-:-:S04]  /*1190*/  @!P2 IMAD.WIDE R12, R15, 0x4, R2 ;  /* 0x000000040f0ca825 */ /* 0x000fc800078e0202 */
[----:B--2---:R-:W-:-:S05]  /*11a0*/  @!P1 FMUL R17, R8, 3 ;  /* 0x4040000008119820 */ /* 0x004fca0000400000 */
[----:B------:R2:W-:Y:S04]  /*11b0*/  @!P1 STG.E desc[UR6][R10.64], R17 ;  /* 0x000000110a009986 */ /* 0x0005e8000c101906 */
[----:B------:R-:W3:Y:S01]  /*11c0*/  @!P2 LDG.E R12, desc[UR6][R12.64] ;  /* 0x000000060c0ca981 */ /* 0x000ee2000c1e1900 */
[----:B------:R-:W-:Y:S01]  /*11d0*/  @!P2 IMAD.WIDE R14, R15, 0x4, R4 ;  /* 0x000000040f0ea825 */ /* 0x000fe200078e0204 */
[----:B------:R-:W-:-:S03]  /*11e0*/  IADD3 R7, PT, PT, R7, 0x2, RZ ;  /* 0x0000000207077810 */ /* 0x000fc60007ffe0ff */
[----:B---3--:R-:W-:-:S05]  /*11f0*/  @!P2 FMUL R19, R12, 3 ;  /* 0x404000000c13a820 */ /* 0x008fca0000400000 */
[----:B------:R2:W-:Y:S02]  /*1200*/  @!P2 STG.E desc[UR6][R14.64], R19 ;  /* 0x000000130e00a986 */ /* 0x0005e4000c101906 */
.L_x_42:
[----:B------:R-:W-:Y:S05]  /*1210*/  @P0 EXIT ;  /* 0x000000000000094d */ /* 0x000fea0003800000 */
[----:B------:R-:W-:-:S04]  /*1220*/  LEA R7, R7, R0, 0x7 ;  /* 0x0000000007077211 */ /* 0x000fc800078e38ff */
[----:B------:R-:W-:-:S13]  /*1230*/  ISETP.GE.AND P0, PT, R7, R6, PT ;  /* 0x000000060700720c */ /* 0x000fda0003f06270 */
[----:B------:R-:W-:Y:S05]  /*1240*/  @P0 EXIT ;  /* 0x000000000000094d */ /* 0x000fea0003800000 */
[----:B------:R-:W-:-:S06]  /*1250*/  IMAD.WIDE R2, R7, 0x4, R2 ;  /* 0x0000000407027825 */ /* 0x000fcc00078e0202 */
[----:B------:R-:W3:Y:S01]  /*1260*/  LDG.E R2, desc[UR6][R2.64] ;  /* 0x0000000602027981 */ /* 0x000ee2000c1e1900 */
[----:B------:R-:W-:-:S04]  /*1270*/  IMAD.WIDE R4, R7, 0x4, R4 ;  /* 0x0000000407047825 */ /* 0x000fc800078e0204 */
[----:B---3--:R-:W-:-:S05]  /*1280*/  FMUL R7, R2, 3 ;  /* 0x4040000002077820 */ /* 0x008fca0000400000 */
[----:B------:R-:W-:Y:S01]  /*1290*/  STG.E desc[UR6][R4.64], R7 ;  /* 0x0000000704007986 */ /* 0x000fe2000c101906 */
[----:B------:R-:W-:Y:S05]  /*12a0*/  EXIT ;  /* 0x000000000000794d */ /* 0x000fea0003800000 */
.L_x_43:
        /* <DEDUP_REMOVED lines=13> */
.L_x_52:


//--------------------- .text._ZN3cub18CUB_300001_SM_10006detail8for_each13static_kernelINS2_12policy_hub_t12policy_500_tEmN6thrust24THRUST_300001_SM_1000_NS8cuda_cub20__uninitialized_copy7functorINS7_6detail15normal_iteratorINS7_10device_ptrIfEEEENS7_7pointerIfNS8_3tagENS7_11use_defaultESI_EEEEEEvT0_T1_ --------------------------
	.section	.text._ZN3cub18CUB_300001_SM_10006detail8for_each13static_kernelINS2_12policy_hub_t12policy_500_tEmN6thrust24THRUST_300001_SM_1000_NS8cuda_cub20__uninitialized_copy7functorINS7_6detail15normal_iteratorINS7_10device_ptrIfEEEENS7_7pointerIfNS8_3tagENS7_11use_defaultESI_EEEEEEvT0_T1_,"ax",@progbits
	.align	128
        .global         _ZN3cub18CUB_300001_SM_10006detail8for_each13static_kernelINS2_12policy_hub_t12policy_500_tEmN6thrust24THRUST_300001_SM_1000_NS8cuda_cub20__uninitialized_copy7functorINS7_6detail15normal_iteratorINS7_10device_ptrIfEEEENS7_7pointerIfNS8_3tagENS7_11use_defaultESI_EEEEEEvT0_T1_
        .type           _ZN3cub18CUB_300001_SM_10006detail8for_each13static_kernelINS2_12policy_hub_t12policy_500_tEmN6thrust24THRUST_300001_SM_1000_NS8cuda_cub20__uninitialized_copy7functorINS7_6detail15normal_iteratorINS7_10device_ptrIfEEEENS7_7pointerIfNS8_3tagENS7_11use_defaultESI_EEEEEEvT0_T1_,@function
        .size           _ZN3cub18CUB_300001_SM_10006detail8for_each13static_kernelINS2_12policy_hub_t12policy_500_tEmN6thrust24THRUST_300001_SM_1000_NS8cuda_cub20__uninitialized_copy7functorINS7_6detail15normal_iteratorINS7_10device_ptrIfEEEENS7_7pointerIfNS8_3tagENS7_11use_defaultESI_EEEEEEvT0_T1_,(.L_x_53 - _ZN3cub18CUB_300001_SM_10006detail8for_each13static_kernelINS2_12policy_hub_t12policy_500_tEmN6thrust24THRUST_300001_SM_1000_NS8cuda_cub20__uninitialized_copy7functorINS7_6detail15normal_iteratorINS7_10device_ptrIfEEEENS7_7pointerIfNS8_3tagENS7_11use_defaultESI_EEEEEEvT0_T1_)
        .other          _ZN3cub18CUB_300001_SM_10006detail8for_each13static_kernelINS2_12policy_hub_t12policy_500_tEmN6thrust24THRUST_300001_SM_1000_NS8cuda_cub20__uninitialized_copy7functorINS7_6detail15normal_iteratorINS7_10device_ptrIfEEEENS7_7pointerIfNS8_3tagENS7_11use_defaultESI_EEEEEEvT0_T1_,@"STO_CUDA_ENTRY STV_DEFAULT"
_ZN3cub18CUB_300001_SM_10006detail8for_each13static_kernelINS2_12policy_hub_t12policy_500_tEmN6thrust24THRUST_300001_SM_1000_NS8cuda_cub20__uninitialized_copy7functorINS7_6detail15normal_iteratorINS7_10device_ptrIfEEEENS7_7pointerIfNS8_3tagENS7_11use_defaultESI_EEEEEEvT0_T1_:
.text._ZN3cub18CUB_300001_SM_10006detail8for_each13static_kernelINS2_12policy_hub_t12policy_500_tEmN6thrust24THRUST_300001_SM_1000_NS8cuda_cub20__uninitialized_copy7functorINS7_6detail15normal_iteratorINS7_10device_ptrIfEEEENS7_7pointerIfNS8_3tagENS7_11use_defaultESI_EEEEEEvT0_T1_:
[----:B------:R-:W-:Y:S08]  /*0000*/  LDC R1, c[0x0][0x37c] ;  /* 0x0000df00ff017b82 */ /* 0x000ff00000000800 */
[----:B------:R-:W0:Y:S01]  /*0010*/  S2UR UR4, SR_CTAID.X ;  /* 0x00000000000479c3 */ /* 0x000e220000002500 */
[----:B------:R-:W1:Y:S01]  /*0020*/  LDCU.64 UR6, c[0x0][0x380] ;  /* 0x00007000ff0677ac */ /* 0x000e620008000a00 */
[----:B------:R-:W2:Y:S01]  /*0030*/  LDCU.64 UR8, c[0x0][0x358] ;  /* 0x00006b00ff0877ac */ /* 0x000ea20008000a00 */
[----:B0-----:R-:W-:-:S04]  /*0040*/  UIMAD.WIDE.U32 UR4, UR4, 0x200, URZ ;  /* 0x00000200040478a5 */ /* 0x001fc8000f8e00ff */
[----:B-1----:R-:W-:-:S04]  /*0050*/  UIADD3 UR6, UP0, UPT, -UR4, UR6, URZ ;  /* 0x0000000604067290 */ /* 0x002fc8000ff1e1ff */
[----:B------:R-:W-:Y:S02]  /*0060*/  UIADD3.X UR7, UPT, UPT, ~UR5, UR7, URZ, UP0, !UPT ;  /* 0x0000000705077290 */ /* 0x000fe400087fe5ff */
[----:B------:R-:W-:-:S04]  /*0070*/  UISETP.GE.U32.AND UP0, UPT, UR6, 0x200, UPT ;  /* 0x000002000600788c */ /* 0x000fc8000bf06070 */
[----:B------:R-:W-:-:S09]  /*0080*/  UISETP.GE.U32.AND.EX UP0, UPT, UR7, URZ, UPT, UP0 ;  /* 0x000000ff0700728c */ /* 0x000fd2000bf06100 */
[----:B--2---:R-:W-:Y:S05]  /*0090*/  BRA.U !UP0, `(.L_x_44) ;  /* 0x0000000108407547 */ /* 0x004fea000b800000 */
[----:B------:R-:W0:Y:S01]  /*00a0*/  S2R R0, SR_TID.X ;  /* 0x0000000000007919 */ /* 0x000e220000002100 */
[----:B------:R-:W1:Y:S01]  /*00b0*/  LDCU.64 UR10, c[0x0][0x388] ;  /* 0x00007100ff0a77ac */ /* 0x000e620008000a00 */
[----:B0-----:R-:W-:-:S05]  /*00c0*/  IADD3 R0, P0, PT, R0, UR4, RZ ;  /* 0x0000000400007c10 */ /* 0x001fca000ff1e0ff */
[----:B------:R-:W-:Y:S02]  /*00d0*/  IMAD.X R3, RZ, RZ, UR5, P0 ;  /* 0x00000005ff037e24 */ /* 0x000fe400080e06ff */
[----:B------:R-:W-:-:S03]  /*00e0*/  IMAD.SHL.U32 R4, R0, 0x4, RZ ;  /* 0x0000000400047824 */ /* 0x000fc600078e00ff */
[----:B------:R-:W-:Y:S02]  /*00f0*/  SHF.L.U64.HI R0, R0, 0x2, R3 ;  /* 0x0000000200007819 */ /* 0x000fe40000010203 */
[----:B-1----:R-:W-:-:S04]  /*0100*/  IADD3 R2, P0, PT, R4, UR10, RZ ;  /* 0x0000000a04027c10 */ /* 0x002fc8000ff1e0ff */
[----:B------:R-:W-:Y:S01]  /*0110*/  IADD3.X R3, PT, PT, R0, UR11, RZ, P0, !PT ;  /* 0x0000000b00037c10 */ /* 0x000fe200087fe4ff */
[----:B------:R-:W0:Y:S04]  /*0120*/  LDCU.64 UR10, c[0x0][0x390] ;  /* 0x00007200ff0a77ac */ /* 0x000e280008000a00 */
[----:B------:R-:W2:Y:S01]  /*0130*/  LDG.E R7, desc[UR8][R2.64] ;  /* 0x0000000802077981 */ /* 0x000ea2000c1e1900 */
[----:B0-----:R-:W-:-:S04]  /*0140*/  IADD3 R4, P0, PT, R4, UR10, RZ ;  /* 0x0000000a04047c10 */ /* 0x001fc8000ff1e0ff */
[----:B------:R-:W-:-:S05]  /*0150*/  IADD3.X R5, PT, PT, R0, UR11, RZ, P0, !PT ;  /* 0x0000000b00057c10 */ /* 0x000fca00087fe4ff */
[----:B--2---:R-:W-:Y:S04]  /*0160*/  STG.E desc[UR8][R4.64], R7 ;  /* 0x0000000704007986 */ /* 0x004fe8000c101908 */
[----:B------:R-:W2:Y:S04]  /*0170*/  LDG.E R9, desc[UR8][R2.64+0x400] ;  /* 0x0004000802097981 */ /* 0x000ea8000c1e1900 */
[----:B--2---:R-:W-:Y:S01]  /*0180*/  STG.E desc[UR8][R4.64+0x400], R9 ;  /* 0x0004000904007986 */ /* 0x004fe2000c101908 */
[----:B------:R-:W-:Y:S05]  /*0190*/  EXIT ;  /* 0x000000000000794d */ /* 0x000fea0003800000 */
.L_x_44:
[----:B------:R-:W0:Y:S01]  /*01a0*/  S2R R0, SR_TID.X ;  /* 0x0000000000007919 */ /* 0x000e220000002100 */
[----:B------:R-:W-:Y:S01]  /*01b0*/  IMAD.U32 R3, RZ, RZ, UR7 ;  /* 0x00000007ff037e24 */ /* 0x000fe2000f8e00ff */
[----:B------:R-:W-:Y:S01]  /*01c0*/  BSSY.RECONVERGENT B0, `(.L_x_45) ;  /* 0x0000014000007945 */ /* 0x000fe20003800200 */
[C---:B0-----:R-:W-:Y:S01]  /*01d0*/  ISETP.LT.U32.AND P0, PT, R0.reuse, UR6, PT ;  /* 0x0000000600007c0c */ /* 0x041fe2000bf01070 */
[----:B------:R-:W-:-:S03]  /*01e0*/  VIADD R2, R0, 0x100 ;  /* 0x0000010000027836 */ /* 0x000fc60000000000 */
[----:B------:R-:W-:Y:S02]  /*01f0*/  ISETP.GT.U32.AND.EX P0, PT, R3, RZ, PT, P0 ;  /* 0x000000ff0300720c */ /* 0x000fe40003f04100 */
[----:B------:R-:W-:Y:S01]  /*0200*/  ISETP.LT.U32.AND P1, PT, R2, UR6, PT ;  /* 0x0000000602007c0c */ /* 0x000fe2000bf21070 */
[----:B------:R-:W-:-:S05]  /*0210*/  IMAD.U32 R2, RZ, RZ, UR7 ;  /* 0x00000007ff027e24 */ /* 0x000fca000f8e00ff */
[----:B------:R-:W-:-:S05]  /*0220*/  ISETP.GT.U32.AND.EX P1, PT, R2, RZ, PT, P1 ;  /* 0x000000ff0200720c */ /* 0x000fca0003f24110 */
[----:B------:R-:W-:Y:S08]  /*0230*/  @!P0 BRA `(.L_x_46) ;  /* 0x0000000000308947 */ /* 0x000ff00003800000 */
[----:B------:R-:W0:Y:S01]  /*0240*/  LDCU.64 UR10, c[0x0][0x388] ;  /* 0x00007100ff0a77ac */ /* 0x000e220008000a00 */
[----:B------:R-:W-:-:S05]  /*0250*/  IADD3 R2, P0, PT, R0, UR4, RZ ;  /* 0x0000000400027c10 */ /* 0x000fca000ff1e0ff */
[----:B------:R-:W-:Y:S02]  /*0260*/  IMAD.X R3, RZ, RZ, UR5, P0 ;  /* 0x00000005ff037e24 */ /* 0x000fe400080e06ff */
[----:B------:R-:W-:-:S03]  /*0270*/  IMAD.SHL.U32 R4, R2, 0x4, RZ ;  /* 0x0000000402047824 */ /* 0x000fc600078e00ff */
[----:B------:R-:W-:Y:S02]  /*0280*/  SHF.L.U64.HI R5, R2, 0x2, R3 ;  /* 0x0000000202057819 */ /* 0x000fe40000010203 */
[----:B0-----:R-:W-:-:S04]  /*0290*/  IADD3 R2, P0, PT, R4, UR10, RZ ;  /* 0x0000000a04027c10 */ /* 0x001fc8000ff1e0ff */
[----:B------:R-:W-:Y:S01]  /*02a0*/  IADD3.X R3, PT, PT, R5, UR11, RZ, P0, !PT ;  /* 0x0000000b05037c10 */ /* 0x000fe200087fe4ff */
[----:B------:R-:W0:Y:S05]  /*02b0*/  LDCU.64 UR10, c[0x0][0x390] ;  /* 0x00007200ff0a77ac */ /* 0x000e2a0008000a00 */
[----:B------:R-:W2:Y:S01]  /*02c0*/  LDG.E R3, desc[UR8][R2.64] ;  /* 0x0000000802037981 */ /* 0x000ea2000c1e1900 */
[----:B0-----:R-:W-:-:S04]  /*02d0*/  IADD3 R4, P0, PT, R4, UR10, RZ ;  /* 0x0000000a04047c10 */ /* 0x001fc8000ff1e0ff */
[----:B------:R-:W-:-:S05]  /*02e0*/  IADD3.X R5, PT, PT, R5, UR11, RZ, P0, !PT ;  /* 0x0000000b05057c10 */ /* 0x000fca00087fe4ff */
[----:B--2---:R0:W-:Y:S04]  /*02f0*/  STG.E desc[UR8][R4.64], R3 ;  /* 0x0000000304007986 */ /* 0x0041e8000c101908 */
.L_x_46:
[----:B------:R-:W-:Y:S05]  /*0300*/  BSYNC.RECONVERGENT B0 ;  /* 0x0000000000007941 */ /* 0x000fea0003800200 */
.L_x_45:
[----:B------:R-:W-:Y:S05]  /*0310*/  @!P1 EXIT ;  /* 0x000000000000994d */ /* 0x000fea0003800000 */
[----:B------:R-:W1:Y:S01]  /*0320*/  LDCU.64 UR6, c[0x0][0x388] ;  /* 0x00007100ff0677ac */ /* 0x000e620008000a00 */
[----:B------:R-:W-:-:S05]  /*0330*/  IADD3 R0, P0, PT, R0, UR4, RZ ;  /* 0x0000000400007c10 */ /* 0x000fca000ff1e0ff */
[----:B0-----:R-:W-:Y:S02]  /*0340*/  IMAD.X R3, RZ, RZ, UR5, P0 ;  /* 0x00000005ff037e24 */ /* 0x001fe400080e06ff */
[----:B------:R-:W-:-:S03]  /*0350*/  IMAD.SHL.U32 R4, R0, 0x4, RZ ;  /* 0x0000000400047824 */ /* 0x000fc600078e00ff */
[----:B------:R-:W-:Y:S02]  /*0360*/  SHF.L.U64.HI R0, R0, 0x2, R3 ;  /* 0x0000000200007819 */ /* 0x000fe40000010203 */
[----:B-1----:R-:W-:-:S04]  /*0370*/  IADD3 R2, P0, PT, R4, UR6, RZ ;  /* 0x0000000604027c10 */ /* 0x002fc8000ff1e0ff */
[----:B------:R-:W-:Y:S01]  /*0380*/  IADD3.X R3, PT, PT, R0, UR7, RZ, P0, !PT ;  /* 0x0000000700037c10 */ /* 0x000fe200087fe4ff */
[----:B------:R-:W0:Y:S05]  /*0390*/  LDCU.64 UR6, c[0x0][0x390] ;  /* 0x00007200ff0677ac */ /* 0x000e2a0008000a00 */
[----:B------:R-:W2:Y:S01]  /*03a0*/  LDG.E R3, desc[UR8][R2.64+0x400] ;  /* 0x0004000802037981 */ /* 0x000ea2000c1e1900 */
[----:B0-----:R-:W-:-:S04]  /*03b0*/  IADD3 R4, P0, PT, R4, UR6, RZ ;  /* 0x0000000604047c10 */ /* 0x001fc8000ff1e0ff */
[----:B------:R-:W-:-:S05]  /*03c0*/  IADD3.X R5, PT, PT, R0, UR7, RZ, P0, !PT ;  /* 0x0000000700057c10 */ /* 0x000fca00087fe4ff */
[----:B--2---:R-:W-:Y:S01]  /*03d0*/  STG.E desc[UR8][R4.64+0x400], R3 ;  /* 0x0004000304007986 */ /* 0x004fe2000c101908 */
[----:B------:R-:W-:Y:S05]  /*03e0*/  EXIT ;  /* 0x000000000000794d */ /* 0x000fea0003800000 */
.L_x_47:
        /* <DEDUP_REMOVED lines=9> */
.L_x_53:


//--------------------- .text._ZN3cub18CUB_300001_SM_10006detail8for_each13static_kernelINS2_12policy_hub_t12policy_500_tEmN6thrust24THRUST_300001_SM_1000_NS8cuda_cub20__uninitialized_fill7functorINS7_10device_ptrIfEEfEEEEvT0_T1_ --------------------------
	.section	.text._ZN3cub18CUB_300001_SM_10006detail8for_each13static_kernelINS2_12policy_hub_t12policy_500_tEmN6thrust24THRUST_300001_SM_1000_NS8cuda_cub20__uninitialized_fill7functorINS7_10device_ptrIfEEfEEEEvT0_T1_,"ax",@progbits
	.align	128
        .global         _ZN3cub18CUB_300001_SM_10006detail8for_each13static_kernelINS2_12policy_hub_t12policy_500_tEmN6thrust24THRUST_300001_SM_1000_NS8cuda_cub20__uninitialized_fill7functorINS7_10device_ptrIfEEfEEEEvT0_T1_
        .type           _ZN3cub18CUB_300001_SM_10006detail8for_each13static_kernelINS2_12policy_hub_t12policy_500_tEmN6thrust24THRUST_300001_SM_1000_NS8cuda_cub20__uninitialized_fill7functorINS7_10device_ptrIfEEfEEEEvT0_T1_,@function
        .size           _ZN3cub18CUB_300001_SM_10006detail8for_each13static_kernelINS2_12policy_hub_t12policy_500_tEmN6thrust24THRUST_300001_SM_1000_NS8cuda_cub20__uninitialized_fill7functorINS7_10device_ptrIfEEfEEEEvT0_T1_,(.L_x_54 - _ZN3cub18CUB_300001_SM_10006detail8for_each13static_kernelINS2_12policy_hub_t12policy_500_tEmN6thrust24THRUST_300001_SM_1000_NS8cuda_cub20__uninitialized_fill7functorINS7_10device_ptrIfEEfEEEEvT0_T1_)
        .other          _ZN3cub18CUB_300001_SM_10006detail8for_each13static_kernelINS2_12policy_hub_t12policy_500_tEmN6thrust24THRUST_300001_SM_1000_NS8cuda_cub20__uninitialized_fill7functorINS7_10device_ptrIfEEfEEEEvT0_T1_,@"STO_CUDA_ENTRY STV_DEFAULT"
_ZN3cub18CUB_300001_SM_10006detail8for_each13static_kernelINS2_12policy_hub_t12policy_500_tEmN6thrust24THRUST_300001_SM_1000_NS8cuda_cub20__uninitialized_fill7functorINS7_10device_ptrIfEEfEEEEvT0_T1_:
.text._ZN3cub18CUB_300001_SM_10006detail8for_each13static_kernelINS2_12policy_hub_t12policy_500_tEmN6thrust24THRUST_300001_SM_1000_NS8cuda_cub20__uninitialized_fill7functorINS7_10device_ptrIfEEfEEEEvT0_T1_:
        /* <DEDUP_REMOVED lines=12> */
[----:B------:R-:W2:Y:S01]  /*00c0*/  LDC R5, c[0x0][0x390] ;  /* 0x0000e400ff057b82 */ /* 0x000ea20000000800 */
[----:B0-----:R-:W-:-:S05]  /*00d0*/  IADD3 R0, P0, PT, R0, UR4, RZ ;  /* 0x0000000400007c10 */ /* 0x001fca000ff1e0ff */
[----:B------:R-:W-:Y:S01]  /*00e0*/  IMAD.X R3, RZ, RZ, UR5, P0 ;  /* 0x00000005ff037e24 */ /* 0x000fe200080e06ff */
[----:B-1----:R-:W-:-:S04]  /*00f0*/  LEA R2, P0, R0, UR6, 0x2 ;  /* 0x0000000600027c11 */ /* 0x002fc8000f8010ff */
[----:B------:R-:W-:-:S05]  /*0100*/  LEA.HI.X R3, R0, UR7, R3, 0x2, P0 ;  /* 0x0000000700037c11 */ /* 0x000fca00080f1403 */
[----:B--2---:R-:W-:Y:S04]  /*0110*/  STG.E desc[UR8][R2.64], R5 ;  /* 0x0000000502007986 */ /* 0x004fe8000c101908 */
[----:B------:R-:W-:Y:S01]  /*0120*/  STG.E desc[UR8][R2.64+0x400], R5 ;  /* 0x0004000502007986 */ /* 0x000fe2000c101908 */
[----:B------:R-:W-:Y:S05]  /*0130*/  EXIT ;  /* 0x000000000000794d */ /* 0x000fea0003800000 */
.L_x_48:
[----:B------:R-:W0:Y:S01]  /*0140*/  S2R R0, SR_TID.X ;  /* 0x0000000000007919 */ /* 0x000e220000002100 */
[----:B------:R-:W-:Y:S01]  /*0150*/  IMAD.U32 R2, RZ, RZ, UR7 ;  /* 0x00000007ff027e24 */ /* 0x000fe2000f8e00ff */
[----:B------:R-:W1:Y:S01]  /*0160*/  LDCU.64 UR10, c[0x0][0x388] ;  /* 0x00007100ff0a77ac */ /* 0x000e620008000a00 */
[----:B------:R-:W-:Y:S01]  /*0170*/  IMAD.U32 R4, RZ, RZ, UR7 ;  /* 0x00000007ff047e24 */ /* 0x000fe2000f8e00ff */
[----:B0-----:R-:W-:-:S04]  /*0180*/  ISETP.LT.U32.AND P0, PT, R0, UR6, PT ;  /* 0x0000000600007c0c */ /* 0x001fc8000bf01070 */
[----:B------:R-:W-:Y:S01]  /*0190*/  ISETP.GT.U32.AND.EX P0, PT, R2, RZ, PT, P0 ;  /* 0x000000ff0200720c */ /* 0x000fe20003f04100 */
[C---:B------:R-:W-:Y:S01]  /*01a0*/  VIADD R2, R0.reuse, 0x100 ;  /* 0x0000010000027836 */ /* 0x040fe20000000000 */
[----:B------:R-:W-:-:S04]  /*01b0*/  IADD3 R0, P2, PT, R0, UR4, RZ ;  /* 0x0000000400007c10 */ /* 0x000fc8000ff5e0ff */
[----:B------:R-:W-:Y:S01]  /*01c0*/  ISETP.LT.U32.AND P1, PT, R2, UR6, PT ;  /* 0x0000000602007c0c */ /* 0x000fe2000bf21070 */
[----:B------:R-:W-:Y:S01]  /*01d0*/  IMAD.X R3, RZ, RZ, UR5, P2 ;  /* 0x00000005ff037e24 */ /* 0x000fe200090e06ff */
[----:B-1----:R-:W-:Y:S02]  /*01e0*/  LEA R2, P2, R0, UR10, 0x2 ;  /* 0x0000000a00027c11 */ /* 0x002fe4000f8410ff */
[----:B------:R-:W-:Y:S02]  /*01f0*/  ISETP.GT.U32.AND.EX P1, PT, R4, RZ, PT, P1 ;  /* 0x000000ff0400720c */ /* 0x000fe40003f24110 */
[----:B------:R-:W-:Y:S01]  /*0200*/  LEA.HI.X R3, R0, UR11, R3, 0x2, P2 ;  /* 0x0000000b00037c11 */ /* 0x000fe200090f1403 */
[----:B------:R-:W0:Y:S04]  /*0210*/  @P0 LDC R5, c[0x0][0x390] ;  /* 0x0000e400ff050b82 */ /* 0x000e280000000800 */
[----:B0-----:R0:W-:Y:S06]  /*0220*/  @P0 STG.E desc[UR8][R2.64], R5 ;  /* 0x0000000502000986 */ /* 0x0011ec000c101908 */
[----:B------:R-:W-:Y:S05]  /*0230*/  @!P1 EXIT ;  /* 0x000000000000994d */ /* 0x000fea0003800000 */
[----:B0-----:R-:W0:Y:S02]  /*0240*/  LDC R5, c[0x0][0x390] ;  /* 0x0000e400ff057b82 */ /* 0x001e240000000800 */
[----:B0-----:R-:W-:Y:S01]  /*0250*/  STG.E desc[UR8][R2.64+0x400], R5 ;  /* 0x0004000502007986 */ /* 0x001fe2000c101908 */
[----:B------:R-:W-:Y:S05]  /*0260*/  EXIT ;  /* 0x000000000000794d */ /* 0x000fea0003800000 */
.L_x_49:
        /* <DEDUP_REMOVED lines=9> */
.L_x_54:


//--------------------- .text._ZN3cub18CUB_300001_SM_10006detail11EmptyKernelIvEEvv --------------------------
	.section	.text._ZN3cub18CUB_300001_SM_10006detail11EmptyKernelIvEEvv,"ax",@progbits
	.align	128
        .global         _ZN3cub18CUB_300001_SM_10006detail11EmptyKernelIvEEvv
        .type           _ZN3cub18CUB_300001_SM_10006detail11EmptyKernelIvEEvv,@function
        .size           _ZN3cub18CUB_300001_SM_10006detail11EmptyKernelIvEEvv,(.L_x_55 - _ZN3cub18CUB_300001_SM_10006detail11EmptyKernelIvEEvv)
        .other          _ZN3cub18CUB_300001_SM_10006detail11EmptyKernelIvEEvv,@"STO_CUDA_ENTRY STV_DEFAULT"
_ZN3cub18CUB_300001_SM_10006detail11EmptyKernelIvEEvv:
.text._ZN3cub18CUB_300001_SM_10006detail11EmptyKernelIvEEvv:
[----:B------:R-:W-:Y:S01]  /*0000*/  LDC R1, c[0x0][0x37c] ;  /* 0x0000df00ff017b82 */ /* 0x000fe20000000800 */
[----:B------:R-:W-:Y:S05]  /*0010*/  EXIT ;  /* 0x000000000000794d */ /* 0x000fea0003800000 */
.L_x_50:
        /* <DEDUP_REMOVED lines=14> */
.L_x_55:


//--------------------- .nv.shared.reserved.0     --------------------------
	.section	.nv.shared.reserved.0,"aw",@nobits
	.weak		__nv_reservedSMEM_offset_0_alias
	.size		__nv_reservedSMEM_offset_0_alias, 0, 64
	.other		__nv_reservedSMEM_offset_0_alias,@"STO_CUDA_RESERVED_SHARED STV_DEFAULT"
__nv_reservedSMEM_offset_0_alias:
	.zero		0
	.zero		64


//--------------------- .nv.global                --------------------------
	.section	.nv.global,"aw",@nobits
.nv.global:
	.type		_ZN33_INTERNAL_c9578943_4_k_cu__Z1gRKf6thrust24THRUST_300001_SM_1000_NS3seqE,@object
	.size		_ZN33_INTERNAL_c9578943_4_k_cu__Z1gRKf6thrust24THRUST_300001_SM_1000_NS3seqE,(_ZN33_INTERNAL_c9578943_4_k_cu__Z1gRKf4cuda3std3__48in_placeE - _ZN33_INTERNAL_c9578943_4_k_cu__Z1gRKf6thrust24THRUST_300001_SM_1000_NS3seqE)
_ZN33_INTERNAL_c9578943_4_k_cu__Z1gRKf6thrust24THRUST_300001_SM_1000_NS3seqE:
	.zero		1
	.type		_ZN33_INTERNAL_c9578943_4_k_cu__Z1gRKf4cuda3std3__48in_placeE,@object
	.size		_ZN33_INTERNAL_c9578943_4_k_cu__Z1gRKf4cuda3std3__48in_placeE,(_ZN33_INTERNAL_c9578943_4_k_cu__Z1gRKf4cuda3std6ranges3__45__cpo4sizeE - _ZN33_INTERNAL_c9578943_4_k_cu__Z1gRKf4cuda3std3__48in_placeE)
_ZN33_INTERNAL_c9578943_4_k_cu__Z1gRKf4cuda3std3__48in_placeE:
	.zero		1
	.type		_ZN33_INTERNAL_c9578943_4_k_cu__Z1gRKf4cuda3std6ranges3__45__cpo4sizeE,@object
	.size		_ZN33_INTERNAL_c9578943_4_k_cu__Z1gRKf4cuda3std6ranges3__45__cpo4sizeE,(_ZN33_INTERNAL_c9578943_4_k_cu__Z1gRKf6thrust24THRUST_300001_SM_1000_NS12placeholders2_3E - _ZN33_INTERNAL_c9578943_4_k_cu__Z1gRKf4cuda3std6ranges3__45__cpo4sizeE)
_ZN33_INTERNAL_c9578943_4_k_cu__Z1gRKf4cuda3std6ranges3__45__cpo4sizeE:
	.zero		1
	.type		_ZN33_INTERNAL_c9578943_4_k_cu__Z1gRKf6thrust24THRUST_300001_SM_1000_NS12placeholders2_3E,@object
	.size		_ZN33_INTERNAL_c9578943_4_k_cu__Z1gRKf6thrust24THRUST_300001_SM_1000_NS12placeholders2_3E,(_ZN33_INTERNAL_c9578943_4_k_cu__Z1gRKf4cuda3std3__45__cpo6cbeginE - _ZN33_INTERNAL_c9578943_4_k_cu__Z1gRKf6thrust24THRUST_300001_SM_1000_NS12placeholders2_3E)
_ZN33_INTERNAL_c9578943_4_k_cu__Z1gRKf6thrust24THRUST_300001_SM_1000_NS12placeholders2_3E:
	.zero		1
	.type		_ZN33_INTERNAL_c9578943_4_k_cu__Z1gRKf4cuda3std3__45__cpo6cbeginE,@object
	.size		_ZN33_INTERNAL_c9578943_4_k_cu__Z1gRKf4cuda3std3__45__cpo6cbeginE,(_ZN33_INTERNAL_c9578943_4_k_cu__Z1gRKf4cuda3std6ranges3__45__cpo6cbeginE - _ZN33_INTERNAL_c9578943_4_k_cu__Z1gRKf4cuda3std3__45__cpo6cbeginE)
_ZN33_INTERNAL_c9578943_4_k_cu__Z1gRKf4cuda3std3__45__cpo6cbeginE:
	.zero		1
	.type		_ZN33_INTERNAL_c9578943_4_k_cu__Z1gRKf4cuda3std6ranges3__45__cpo6cbeginE,@object
	.size		_ZN33_INTERNAL_c9578943_4_k_cu__Z1gRKf4cuda3std6ranges3__45__cpo6cbeginE,(_ZN33_INTERNAL_c9578943_4_k_cu__Z1gRKf6thrust24THRUST_300001_SM_1000_NS12placeholders2_7E - _ZN33_INTERNAL_c9578943_4_k_cu__Z1gRKf4cuda3std6ranges3__45__cpo6cbeginE)
_ZN33_INTERNAL_c9578943_4_k_cu__Z1gRKf4cuda3std6ranges3__45__cpo6cbeginE:
	.zero		1
	.type		_ZN33_INTERNAL_c9578943_4_k_cu__Z1gRKf6thrust24THRUST_300001_SM_1000_NS12placeholders2_7E,@object
	.size		_ZN33_INTERNAL_c9578943_4_k_cu__Z1gRKf6thrust24THRUST_300001_SM_1000_NS12placeholders2_7E,(_ZN33_INTERNAL_c9578943_4_k_cu__Z1gRKf4cuda3std3__45__cpo7crbeginE - _ZN33_INTERNAL_c9578943_4_k_cu__Z1gRKf6thrust24THRUST_300001_SM_1000_NS12placeholders2_7E)
_ZN33_INTERNAL_c9578943_4_k_cu__Z1gRKf6thrust24THRUST_300001_SM_1000_NS12placeholders2_7E:
	.zero		1
	.type		_ZN33_INTERNAL_c9578943_4_k_cu__Z1gRKf4cuda3std3__45__cpo7crbeginE,@object
	.size		_ZN33_INTERNAL_c9578943_4_k_cu__Z1gRKf4cuda3std3__45__cpo7crbeginE,(_ZN33_INTERNAL_c9578943_4_k_cu__Z1gRKf4cuda3std6ranges3__45__cpo4nextE - _ZN33_INTERNAL_c9578943_4_k_cu__Z1gRKf4cuda3std3__45__cpo7crbeginE)
_ZN33_INTERNAL_c9578943_4_k_cu__Z1gRKf4cuda3std3__45__cpo7crbeginE:
	.zero		1
	.type		_ZN33_INTERNAL_c9578943_4_k_cu__Z1gRKf4cuda3std6ranges3__45__cpo4nextE,@object
	.size		_ZN33_INTERNAL_c9578943_4_k_cu__Z1gRKf4cuda3std6ranges3__45__cpo4nextE,(_ZN33_INTERNAL_c9578943_4_k_cu__Z1gRKf4cuda3std6ranges3__45__cpo4swapE - _ZN33_INTERNAL_c9578943_4_k_cu__Z1gRKf4cuda3std6ranges3__45__cpo4nextE)
_ZN33_INTERNAL_c9578943_4_k_cu__Z1gRKf4cuda3std6ranges3__45__cpo4nextE:
	.zero		1
	.type		_ZN33_INTERNAL_c9578943_4_k_cu__Z1gRKf4cuda3std6ranges3__45__cpo4swapE,@object
	.size		_ZN33_INTERNAL_c9578943_4_k_cu__Z1gRKf4cuda3std6ranges3__45__cpo4swapE,(_ZN33_INTERNAL_c9578943_4_k_cu__Z1gRKf6thrust24THRUST_300001_SM_1000_NS8cuda_cub10par_nosyncE - _ZN33_INTERNAL_c9578943_4_k_cu__Z1gRKf4cuda3std6ranges3__45__cpo4swapE)
_ZN33_INTERNAL_c9578943_4_k_cu__Z1gRKf4cuda3std6ranges3__45__cpo4swapE:
	.zero		1
	.type		_ZN33_INTERNAL_c9578943_4_k_cu__Z1gRKf6thrust24THRUST_300001_SM_1000_NS8cuda_cub10par_nosyncE,@object
	.size		_ZN33_INTERNAL_c9578943_4_k_cu__Z1gRKf6thrust24THRUST_300001_SM_1000_NS8cuda_cub10par_nosyncE,(_ZN33_INTERNAL_c9578943_4_k_cu__Z1gRKf6thrust24THRUST_300001_SM_1000_NS12placeholders2_9E - _ZN33_INTERNAL_c9578943_4_k_cu__Z1gRKf6thrust24THRUST_300001_SM_1000_NS8cuda_cub10par_nosyncE)
_ZN33_INTERNAL_c9578943_4_k_cu__Z1gRKf6thrust24THRUST_300001_SM_1000_NS8cuda_cub10par_nosyncE:
	.zero		1
	.type		_ZN33_INTERNAL_c9578943_4_k_cu__Z1gRKf6thrust24THRUST_300001_SM_1000_NS12placeholders2_9E,@object
	.size		_ZN33_INTERNAL_c9578943_4_k_cu__Z1gRKf6thrust24THRUST_300001_SM_1000_NS12placeholders2_9E,(_ZN33_INTERNAL_c9578943_4_k_cu__Z1gRKf4cuda3std3__435_GLOBAL__N__c9578943_4_k_cu__Z1gRKf6ignoreE - _ZN33_INTERNAL_c9578943_4_k_cu__Z1gRKf6thrust24THRUST_300001_SM_1000_NS12placeholders2_9E)
_ZN33_INTERNAL_c9578943_4_k_cu__Z1gRKf6thrust24THRUST_300001_SM_1000_NS12placeholders2_9E:
	.zero		1
	.type		_ZN33_INTERNAL_c9578943_4_k_cu__Z1gRKf4cuda3std3__435_GLOBAL__N__c9578943_4_k_cu__Z1gRKf6ignoreE,@object
	.size		_ZN33_INTERNAL_c9578943_4_k_cu__Z1gRKf4cuda3std3__435_GLOBAL__N__c9578943_4_k_cu__Z1gRKf6ignoreE,(_ZN33_INTERNAL_c9578943_4_k_cu__Z1gRKf4cuda3std6ranges3__45__cpo4dataE - _ZN33_INTERNAL_c9578943_4_k_cu__Z1gRKf4cuda3std3__435_GLOBAL__N__c9578943_4_k_cu__Z1gRKf6ignoreE)
_ZN33_INTERNAL_c9578943_4_k_cu__Z1gRKf4cuda3std3__435_GLOBAL__N__c9578943_4_k_cu__Z1gRKf6ignoreE:
	.zero		1
	.type		_ZN33_INTERNAL_c9578943_4_k_cu__Z1gRKf4cuda3std6ranges3__45__cpo4dataE,@object
	.size		_ZN33_INTERNAL_c9578943_4_k_cu__Z1gRKf4cuda3std6ranges3__45__cpo4dataE,(_ZN33_INTERNAL_c9578943_4_k_cu__Z1gRKf6thrust24THRUST_300001_SM_1000_NS12placeholders2_1E - _ZN33_INTERNAL_c9578943_4_k_cu__Z1gRKf4cuda3std6ranges3__45__cpo4dataE)
_ZN33_INTERNAL_c9578943_4_k_cu__Z1gRKf4cuda3std6ranges3__45__cpo4dataE:
	.zero		1
	.type		_ZN33_INTERNAL_c9578943_4_k_cu__Z1gRKf6thrust24THRUST_300001_SM_1000_NS12placeholders2_1E,@object
	.size		_ZN33_INTERNAL_c9578943_4_k_cu__Z1gRKf6thrust24THRUST_300001_SM_1000_NS12placeholders2_1E,(_ZN33_INTERNAL_c9578943_4_k_cu__Z1gRKf4cuda3std3__45__cpo5beginE - _ZN33_INTERNAL_c9578943_4_k_cu__Z1gRKf6thrust24THRUST_300001_SM_1000_NS12placeholders2_1E)
_ZN33_INTERNAL_c9578943_4_k_cu__Z1gRKf6thrust24THRUST_300001_SM_1000_NS12placeholders2_1E:
	.zero		1
	.type		_ZN33_INTERNAL_c9578943_4_k_cu__Z1gRKf4cuda3std3__45__cpo5beginE,@object
	.size		_ZN33_INTERNAL_c9578943_4_k_cu__Z1gRKf4cuda3std3__45__cpo5beginE,(_ZN33_INTERNAL_c9578943_4_k_cu__Z1gRKf4cuda3std6ranges3__45__cpo5beginE - _ZN33_INTERNAL_c9578943_4_k_cu__Z1gRKf4cuda3std3__45__cpo5beginE)
_ZN33_INTERNAL_c9578943_4_k_cu__Z1gRKf4cuda3std3__45__cpo5beginE:
	.zero		1
	.type		_ZN33_INTERNAL_c9578943_4_k_cu__Z1gRKf4cuda3std6ranges3__45__cpo5beginE,@object
	.size		_ZN33_INTERNAL_c9578943_4_k_cu__Z1gRKf4cuda3std6ranges3__45__cpo5beginE,(_ZN33_INTERNAL_c9578943_4_k_cu__Z1gRKf6thrust24THRUST_300001_SM_1000_NS12placeholders2_5E - _ZN33_INTERNAL_c9578943_4_k_cu__Z1gRKf4cuda3std6ranges3__45__cpo5beginE)
_ZN33_INTERNAL_c9578943_4_k_cu__Z1gRKf4cuda3std6ranges3__45__cpo5beginE:
	.zero		1
	.type		_ZN33_INTERNAL_c9578943_4_k_cu__Z1gRKf6thrust24THRUST_300001_SM_1000_NS12placeholders2_5E,@object
	.size		_ZN33_INTERNAL_c9578943_4_k_cu__Z1gRKf6thrust24THRUST_300001_SM_1000_NS12placeholders2_5E,(_ZN33_INTERNAL_c9578943_4_k_cu__Z1gRKf4cuda3std3__45__cpo6rbeginE - _ZN33_INTERNAL_c9578943_4_k_cu__Z1gRKf6thrust24THRUST_300001_SM_1000_NS12placeholders2_5E)
_ZN33_INTERNAL_c9578943_4_k_cu__Z1gRKf6thrust24THRUST_300001_SM_1000_NS12placeholders2_5E:
	.zero		1
	.type		_ZN33_INTERNAL_c9578943_4_k_cu__Z1gRKf4cuda3std3__45__cpo6rbeginE,@object
	.size		_ZN33_INTERNAL_c9578943_4_k_cu__Z1gRKf4cuda3std3__45__cpo6rbeginE,(_ZN33_INTERNAL_c9578943_4_k_cu__Z1gRKf4cuda3std6ranges3__45__cpo7advanceE - _ZN33_INTERNAL_c9578943_4_k_cu__Z1gRKf4cuda3std3__45__cpo6rbeginE)
_ZN33_INTERNAL_c9578943_4_k_cu__Z1gRKf4cuda3std3__45__cpo6rbeginE:
	.zero		1
	.type		_ZN33_INTERNAL_c9578943_4_k_cu__Z1gRKf4cuda3std6ranges3__45__cpo7advanceE,@object
	.size		_ZN33_INTERNAL_c9578943_4_k_cu__Z1gRKf4cuda3std6ranges3__45__cpo7advanceE,(_ZN33_INTERNAL_c9578943_4_k_cu__Z1gRKf4cuda3std3__47nulloptE - _ZN33_INTERNAL_c9578943_4_k_cu__Z1gRKf4cuda3std6ranges3__45__cpo7advanceE)
_ZN33_INTERNAL_c9578943_4_k_cu__Z1gRKf4cuda3std6ranges3__45__cpo7advanceE:
	.zero		1
	.type		_ZN33_INTERNAL_c9578943_4_k_cu__Z1gRKf4cuda3std3__47nulloptE,@object
	.size		_ZN33_INTERNAL_c9578943_4_k_cu__Z1gRKf4cuda3std3__47nulloptE,(_ZN33_INTERNAL_c9578943_4_k_cu__Z1gRKf4cuda3std6ranges3__45__cpo8distanceE - _ZN33_INTERNAL_c9578943_4_k_cu__Z1gRKf4cuda3std3__47nulloptE)
_ZN33_INTERNAL_c9578943_4_k_cu__Z1gRKf4cuda3std3__47nulloptE:
	.zero		1
	.type		_ZN33_INTERNAL_c9578943_4_k_cu__Z1gRKf4cuda3std6ranges3__45__cpo8distanceE,@object
	.size		_ZN33_INTERNAL_c9578943_4_k_cu__Z1gRKf4cuda3std6ranges3__45__cpo8distanceE,(_ZN33_INTERNAL_c9578943_4_k_cu__Z1gRKf6thrust24THRUST_300001_SM_1000_NS12placeholders3_10E - _ZN33_INTERNAL_c9578943_4_k_cu__Z1gRKf4cuda3std6ranges3__45__cpo8distanceE)
_ZN33_INTERNAL_c9578943_4_k_cu__Z1gRKf4cuda3std6ranges3__45__cpo8distanceE:
	.zero		1
	.type		_ZN33_INTERNAL_c9578943_4_k_cu__Z1gRKf6thrust24THRUST_300001_SM_1000_NS12placeholders3_10E,@object
	.size		_ZN33_INTERNAL_c9578943_4_k_cu__Z1gRKf6thrust24THRUST_300001_SM_1000_NS12placeholders3_10E,(_ZN33_INTERNAL_c9578943_4_k_cu__Z1gRKf4cuda3std3__419piecewise_constructE - _ZN33_INTERNAL_c9578943_4_k_cu__Z1gRKf6thrust24THRUST_300001_SM_1000_NS12placeholders3_10E)
_ZN33_INTERNAL_c9578943_4_k_cu__Z1gRKf6thrust24THRUST_300001_SM_1000_NS12placeholders3_10E:
	.zero		1
	.type		_ZN33_INTERNAL_c9578943_4_k_cu__Z1gRKf4cuda3std3__419piecewise_constructE,@object
	.size		_ZN33_INTERNAL_c9578943_4_k_cu__Z1gRKf4cuda3std3__419piecewise_constructE,(_ZN33_INTERNAL_c9578943_4_k_cu__Z1gRKf4cuda3std6ranges3__45__cpo5cdataE - _ZN33_INTERNAL_c9578943_4_k_cu__Z1gRKf4cuda3std3__419piecewise_constructE)
_ZN33_INTERNAL_c9578943_4_k_cu__Z1gRKf4cuda3std3__419piecewise_constructE:
	.zero		1
	.type		_ZN33_INTERNAL_c9578943_4_k_cu__Z1gRKf4cuda3std6ranges3__45__cpo5cdataE,@object
	.size		_ZN33_INTERNAL_c9578943_4_k_cu__Z1gRKf4cuda3std6ranges3__45__cpo5cdataE,(_ZN33_INTERNAL_c9578943_4_k_cu__Z1gRKf6thrust24THRUST_300001_SM_1000_NS12placeholders2_2E - _ZN33_INTERNAL_c9578943_4_k_cu__Z1gRKf4cuda3std6ranges3__45__cpo5cdataE)
_ZN33_INTERNAL_c9578943_4_k_cu__Z1gRKf4cuda3std6ranges3__45__cpo5cdataE:
	.zero		1
	.type		_ZN33_INTERNAL_c9578943_4_k_cu__Z1gRKf6thrust24THRUST_300001_SM_1000_NS12placeholders2_2E,@object
	.size		_ZN33_INTERNAL_c9578943_4_k_cu__Z1gRKf6thrust24THRUST_300001_SM_1000_NS12placeholders2_2E,(_ZN33_INTERNAL_c9578943_4_k_cu__Z1gRKf4cuda3std3__45__cpo3endE - _ZN33_INTERNAL_c9578943_4_k_cu__Z1gRKf6thrust24THRUST_300001_SM_1000_NS12placeholders2_2E)
_ZN33_INTERNAL_c9578943_4_k_cu__Z1gRKf6thrust24THRUST_300001_SM_1000_NS12placeholders2_2E:
	.zero		1
	.type		_ZN33_INTERNAL_c9578943_4_k_cu__Z1gRKf4cuda3std3__45__cpo3endE,@object
	.size		_ZN33_INTERNAL_c9578943_4_k_cu__Z1gRKf4cuda3std3__45__cpo3endE,(_ZN33_INTERNAL_c9578943_4_k_cu__Z1gRKf4cuda3std6ranges3__45__cpo3endE - _ZN33_INTERNAL_c9578943_4_k_cu__Z1gRKf4cuda3std3__45__cpo3endE)
_ZN33_INTERNAL_c9578943_4_k_cu__Z1gRKf4cuda3std3__45__cpo3endE:
	.zero		1
	.type		_ZN33_INTERNAL_c9578943_4_k_cu__Z1gRKf4cuda3std6ranges3__45__cpo3endE,@object
	.size		_ZN33_INTERNAL_c9578943_4_k_cu__Z1gRKf4cuda3std6ranges3__45__cpo3endE,(_ZN33_INTERNAL_c9578943_4_k_cu__Z1gRKf6thrust24THRUST_300001_SM_1000_NS12placeholders2_6E - _ZN33_INTERNAL_c9578943_4_k_cu__Z1gRKf4cuda3std6ranges3__45__cpo3endE)
_ZN33_INTERNAL_c9578943_4_k_cu__Z1gRKf4cuda3std6ranges3__45__cpo3endE:
	.zero		1
	.type		_ZN33_INTERNAL_c9578943_4_k_cu__Z1gRKf6thrust24THRUST_300001_SM_1000_NS12placeholders2_6E,@object
	.size		_ZN33_INTERNAL_c9578943_4_k_cu__Z1gRKf6thrust24THRUST_300001_SM_1000_NS12placeholders2_6E,(_ZN33_INTERNAL_c9578943_4_k_cu__Z1gRKf4cuda3std3__45__cpo4rendE - _ZN33_INTERNAL_c9578943_4_k_cu__Z1gRKf6thrust24THRUST_300001_SM_1000_NS12placeholders2_6E)
_ZN33_INTERNAL_c9578943_4_k_cu__Z1gRKf6thrust24THRUST_300001_SM_1000_NS12placeholders2_6E:
	.zero		1
	.type		_ZN33_INTERNAL_c9578943_4_k_cu__Z1gRKf4cuda3std3__45__cpo4rendE,@object
	.size		_ZN33_INTERNAL_c9578943_4_k_cu__Z1gRKf4cuda3std3__45__cpo4rendE,(_ZN33_INTERNAL_c9578943_4_k_cu__Z1gRKf4cuda3std6ranges3__45__cpo9iter_swapE - _ZN33_INTERNAL_c9578943_4_k_cu__Z1gRKf4cuda3std3__45__cpo4rendE)
_ZN33_INTERNAL_c9578943_4_k_cu__Z1gRKf4cuda3std3__45__cpo4rendE:
	.zero		1
	.type		_ZN33_INTERNAL_c9578943_4_k_cu__Z1gRKf4cuda3std6ranges3__45__cpo9iter_swapE,@object
	.size		_ZN33_INTERNAL_c9578943_4_k_cu__Z1gRKf4cuda3std6ranges3__45__cpo9iter_swapE,(_ZN33_INTERNAL_c9578943_4_k_cu__Z1gRKf4cuda3std3__48unexpectE - _ZN33_INTERNAL_c9578943_4_k_cu__Z1gRKf4cuda3std6ranges3__45__cpo9iter_swapE)
_ZN33_INTERNAL_c9578943_4_k_cu__Z1gRKf4cuda3std6ranges3__45__cpo9iter_swapE:
	.zero		1
	.type		_ZN33_INTERNAL_c9578943_4_k_cu__Z1gRKf4cuda3std3__48unexpectE,@object
	.size		_ZN33_INTERNAL_c9578943_4_k_cu__Z1gRKf4cuda3std3__48unexpectE,(_ZN33_INTERNAL_c9578943_4_k_cu__Z1gRKf6thrust24THRUST_300001_SM_1000_NS8cuda_cub3parE - _ZN33_INTERNAL_c9578943_4_k_cu__Z1gRKf4cuda3std3__48unexpectE)
_ZN33_INTERNAL_c9578943_4_k_cu__Z1gRKf4cuda3std3__48unexpectE:
	.zero		1
	.type		_ZN33_INTERNAL_c9578943_4_k_cu__Z1gRKf6thrust24THRUST_300001_SM_1000_NS8cuda_cub3parE,@object
	.size		_ZN33_INTERNAL_c9578943_4_k_cu__Z1gRKf6thrust24THRUST_300001_SM_1000_NS8cuda_cub3parE,(_ZN33_INTERNAL_c9578943_4_k_cu__Z1gRKf6thrust24THRUST_300001_SM_1000_NS12placeholders2_4E - _ZN33_INTERNAL_c9578943_4_k_cu__Z1gRKf6thrust24THRUST_300001_SM_1000_NS8cuda_cub3parE)
_ZN33_INTERNAL_c9578943_4_k_cu__Z1gRKf6thrust24THRUST_300001_SM_1000_NS8cuda_cub3parE:
	.zero		1
	.type		_ZN33_INTERNAL_c9578943_4_k_cu__Z1gRKf6thrust24THRUST_300001_SM_1000_NS12placeholders2_4E,@object
	.size		_ZN33_INTERNAL_c9578943_4_k_cu__Z1gRKf6thrust24THRUST_300001_SM_1000_NS12placeholders2_4E,(_ZN33_INTERNAL_c9578943_4_k_cu__Z1gRKf4cuda3std3__45__cpo4cendE - _ZN33_INTERNAL_c9578943_4_k_cu__Z1gRKf6thrust24THRUST_300001_SM_1000_NS12placeholders2_4E)
_ZN33_INTERNAL_c9578943_4_k_cu__Z1gRKf6thrust24THRUST_300001_SM_1000_NS12placeholders2_4E:
	.zero		1
	.type		_ZN33_INTERNAL_c9578943_4_k_cu__Z1gRKf4cuda3std3__45__cpo4cendE,@object
	.size		_ZN33_INTERNAL_c9578943_4_k_cu__Z1gRKf4cuda3std3__45__cpo4cendE,(_ZN33_INTERNAL_c9578943_4_k_cu__Z1gRKf4cuda3std6ranges3__45__cpo4cendE - _ZN33_INTERNAL_c9578943_4_k_cu__Z1gRKf4cuda3std3__45__cpo4cendE)
_ZN33_INTERNAL_c9578943_4_k_cu__Z1gRKf4cuda3std3__45__cpo4cendE:
	.zero		1
	.type		_ZN33_INTERNAL_c9578943_4_k_cu__Z1gRKf4cuda3std6ranges3__45__cpo4cendE,@object
	.size		_ZN33_INTERNAL_c9578943_4_k_cu__Z1gRKf4cuda3std6ranges3__45__cpo4cendE,(_ZN33_INTERNAL_c9578943_4_k_cu__Z1gRKf4cuda3std3__420unreachable_sentinelE - _ZN33_INTERNAL_c9578943_4_k_cu__Z1gRKf4cuda3std6ranges3__45__cpo4cendE)
_ZN33_INTERNAL_c9578943_4_k_cu__Z1gRKf4cuda3std6ranges3__45__cpo4cendE:
	.zero		1
	.type		_ZN33_INTERNAL_c9578943_4_k_cu__Z1gRKf4cuda3std3__420unreachable_sentinelE,@object
	.size		_ZN33_INTERNAL_c9578943_4_k_cu__Z1gRKf4cuda3std3__420unreachable_sentinelE,(_ZN33_INTERNAL_c9578943_4_k_cu__Z1gRKf4cuda3std6ranges3__45__cpo5ssizeE - _ZN33_INTERNAL_c9578943_4_k_cu__Z1gRKf4cuda3std3__420unreachable_sentinelE)
_ZN33_INTERNAL_c9578943_4_k_cu__Z1gRKf4cuda3std3__420unreachable_sentinelE:
	.zero		1
	.type		_ZN33_INTERNAL_c9578943_4_k_cu__Z1gRKf4cuda3std6ranges3__45__cpo5ssizeE,@object
	.size		_ZN33_INTERNAL_c9578943_4_k_cu__Z1gRKf4cuda3std6ranges3__45__cpo5ssizeE,(_ZN33_INTERNAL_c9578943_4_k_cu__Z1gRKf6thrust24THRUST_300001_SM_1000_NS12placeholders2_8E - _ZN33_INTERNAL_c9578943_4_k_cu__Z1gRKf4cuda3std6ranges3__45__cpo5ssizeE)
_ZN33_INTERNAL_c9578943_4_k_cu__Z1gRKf4cuda3std6ranges3__45__cpo5ssizeE:
	.zero		1
	.type		_ZN33_INTERNAL_c9578943_4_k_cu__Z1gRKf6thrust24THRUST_300001_SM_1000_NS12placeholders2_8E,@object
	.size		_ZN33_INTERNAL_c9578943_4_k_cu__Z1gRKf6thrust24THRUST_300001_SM_1000_NS12placeholders2_8E,(_ZN33_INTERNAL_c9578943_4_k_cu__Z1gRKf4cuda3std3__45__cpo5crendE - _ZN33_INTERNAL_c9578943_4_k_cu__Z1gRKf6thrust24THRUST_300001_SM_1000_NS12placeholders2_8E)
_ZN33_INTERNAL_c9578943_4_k_cu__Z1gRKf6thrust24THRUST_300001_SM_1000_NS12placeholders2_8E:
	.zero		1
	.type		_ZN33_INTERNAL_c9578943_4_k_cu__Z1gRKf4cuda3std3__45__cpo5crendE,@object
	.size		_ZN33_INTERNAL_c9578943_4_k_cu__Z1gRKf4cuda3std3__45__cpo5crendE,(_ZN33_INTERNAL_c9578943_4_k_cu__Z1gRKf4cuda3std6ranges3__45__cpo4prevE - _ZN33_INTERNAL_c9578943_4_k_cu__Z1gRKf4cuda3std3__45__cpo5crendE)
_ZN33_INTERNAL_c9578943_4_k_cu__Z1gRKf4cuda3std3__45__cpo5crendE:
	.zero		1
	.type		_ZN33_INTERNAL_c9578943_4_k_cu__Z1gRKf4cuda3std6ranges3__45__cpo4prevE,@object
	.size		_ZN33_INTERNAL_c9578943_4_k_cu__Z1gRKf4cuda3std6ranges3__45__cpo4prevE,(_ZN33_INTERNAL_c9578943_4_k_cu__Z1gRKf4cuda3std6ranges3__45__cpo9iter_moveE - _ZN33_INTERNAL_c9578943_4_k_cu__Z1gRKf4cuda3std6ranges3__45__cpo4prevE)
_ZN33_INTERNAL_c9578943_4_k_cu__Z1gRKf4cuda3std6ranges3__45__cpo4prevE:
	.zero		1
	.type		_ZN33_INTERNAL_c9578943_4_k_cu__Z1gRKf4cuda3std6ranges3__45__cpo9iter_moveE,@object
	.size		_ZN33_INTERNAL_c9578943_4_k_cu__Z1gRKf4cuda3std6ranges3__45__cpo9iter_moveE,(_ZN33_INTERNAL_c9578943_4_k_cu__Z1gRKf6thrust24THRUST_300001_SM_1000_NS6system6detail10sequential3seqE - _ZN33_INTERNAL_c9578943_4_k_cu__Z1gRKf4cuda3std6ranges3__45__cpo9iter_moveE)
_ZN33_INTERNAL_c9578943_4_k_cu__Z1gRKf4cuda3std6ranges3__45__cpo9iter_moveE:
	.zero		1
	.type		_ZN33_INTERNAL_c9578943_4_k_cu__Z1gRKf6thrust24THRUST_300001_SM_1000_NS6system6detail10sequential3seqE,@object
	.size		_ZN33_INTERNAL_c9578943_4_k_cu__Z1gRKf6thrust24THRUST_300001_SM_1000_NS6system6detail10sequential3seqE,(.L_31 - _ZN33_INTERNAL_c9578943_4_k_cu__Z1gRKf6thrust24THRUST_300001_SM_1000_NS6system6detail10sequential3seqE)
_ZN33_INTERNAL_c9578943_4_k_cu__Z1gRKf6thrust24THRUST_300001_SM_1000_NS6system6detail10sequential3seqE:
	.zero		1
.L_31:


//--------------------- .nv.constant0._ZN3cub18CUB_300001_SM_10006detail9transform16transform_kernelINS2_10policy_hubILb1EN4cuda3std3__45tupleIJN6thrust24THRUST_300001_SM_1000_NS6detail15normal_iteratorINSA_10device_ptrIfEEEEEEEE10policy1000El7functorIXadL_Z1gRKfEEESF_JPfEEEvT0_iT1_T2_DpNS2_10kernel_argIT3_EE --------------------------
	.section	.nv.constant0._ZN3cub18CUB_300001_SM_10006detail9transform16transform_kernelINS2_10policy_hubILb1EN4cuda3std3__45tupleIJN6thrust24THRUST_300001_SM_1000_NS6detail15normal_iteratorINSA_10device_ptrIfEEEEEEEE10policy1000El7functorIXadL_Z1gRKfEEESF_JPfEEEvT0_iT1_T2_DpNS2_10kernel_argIT3_EE,"a",@progbits
	.sectionflags	@""
	.align	4
.nv.constant0._ZN3cub18CUB_300001_SM_10006detail9transform16transform_kernelINS2_10policy_hubILb1EN4cuda3std3__45tupleIJN6thrust24THRUST_300001_SM_1000_NS6detail15normal_iteratorINSA_10device_ptrIfEEEEEEEE10policy1000El7functorIXadL_Z1gRKfEEESF_JPfEEEvT0_iT1_T2_DpNS2_10kernel_argIT3_EE:
	.zero		936


//--------------------- .nv.constant0._ZN3cub18CUB_300001_SM_10006detail9transform16transform_kernelINS2_10policy_hubILb1EN4cuda3std3__45tupleIJN6thrust24THRUST_300001_SM_1000_NS6detail15normal_iteratorINSA_10device_ptrIfEEEEEEEE10policy1000Ei7functorIXadL_Z1gRKfEEESF_JPfEEEvT0_iT1_T2_DpNS2_10kernel_argIT3_EE --------------------------
	.section	.nv.constant0._ZN3cub18CUB_300001_SM_10006detail9transform16transform_kernelINS2_10policy_hubILb1EN4cuda3std3__45tupleIJN6thrust24THRUST_300001_SM_1000_NS6detail15normal_iteratorINSA_10device_ptrIfEEEEEEEE10policy1000Ei7functorIXadL_Z1gRKfEEESF_JPfEEEvT0_iT1_T2_DpNS2_10kernel_argIT3_EE,"a",@progbits
	.sectionflags	@""
	.align	4
.nv.constant0._ZN3cub18CUB_300001_SM_10006detail9transform16transform_kernelINS2_10policy_hubILb1EN4cuda3std3__45tupleIJN6thrust24THRUST_300001_SM_1000_NS6detail15normal_iteratorINSA_10device_ptrIfEEEEEEEE10policy1000Ei7functorIXadL_Z1gRKfEEESF_JPfEEEvT0_iT1_T2_DpNS2_10kernel_argIT3_EE:
	.zero		936


//--------------------- .nv.constant0._ZN3cub18CUB_300001_SM_10006detail8for_each13static_kernelINS2_12policy_hub_t12policy_500_tEmN6thrust24THRUST_300001_SM_1000_NS8cuda_cub20__uninitialized_copy7functorINS7_6detail15normal_iteratorINS7_10device_ptrIfEEEENS7_7pointerIfNS8_3tagENS7_11use_defaultESI_EEEEEEvT0_T1_ --------------------------
	.section	.nv.constant0._ZN3cub18CUB_300001_SM_10006detail8for_each13static_kernelINS2_12policy_hub_t12policy_500_tEmN6thrust24THRUST_300001_SM_1000_NS8cuda_cub20__uninitialized_copy7functorINS7_6detail15normal_iteratorINS7_10device_ptrIfEEEENS7_7pointerIfNS8_3tagENS7_11use_defaultESI_EEEEEEvT0_T1_,"a",@progbits
	.sectionflags	@""
	.align	4
.nv.constant0._ZN3cub18CUB_300001_SM_10006detail8for_each13static_kernelINS2_12policy_hub_t12policy_500_tEmN6thrust24THRUST_300001_SM_1000_NS8cuda_cub20__uninitialized_copy7functorINS7_6detail15normal_iteratorINS7_10device_ptrIfEEEENS7_7pointerIfNS8_3tagENS7_11use_defaultESI_EEEEEEvT0_T1_:
	.zero		920


//--------------------- .nv.constant0._ZN3cub18CUB_300001_SM_10006detail8for_each13static_kernelINS2_12policy_hub_t12policy_500_tEmN6thrust24THRUST_300001_SM_1000_NS8cuda_cub20__uninitialized_fill7functorINS7_10device_ptrIfEEfEEEEvT0_T1_ --------------------------
	.section	.nv.constant0._ZN3cub18CUB_300001_SM_10006detail8for_each13static_kernelINS2_12policy_hub_t12policy_500_tEmN6thrust24THRUST_300001_SM_1000_NS8cuda_cub20__uninitialized_fill7functorINS7_10device_ptrIfEEfEEEEvT0_T1_,"a",@progbits
	.sectionflags	@""
	.align	4
.nv.constant0._ZN3cub18CUB_300001_SM_10006detail8for_each13static_kernelINS2_12policy_hub_t12policy_500_tEmN6thrust24THRUST_300001_SM_1000_NS8cuda_cub20__uninitialized_fill7functorINS7_10device_ptrIfEEfEEEEvT0_T1_:
	.zero		920


//--------------------- .nv.constant0._ZN3cub18CUB_300001_SM_10006detail11EmptyKernelIvEEvv --------------------------
	.section	.nv.constant0._ZN3cub18CUB_300001_SM_10006detail11EmptyKernelIvEEvv,"a",@progbits
	.sectionflags	@""
	.align	4
.nv.constant0._ZN3cub18CUB_300001_SM_10006detail11EmptyKernelIvEEvv:
	.zero		896


//--------------------- SYMBOLS --------------------------

	.type		.nv.reservedSmem.offset0,@object
	.size		.nv.reservedSmem.offset0,0x4
